	.target	sm_90a

	.elftype	@"ET_EXEC"


//--------------------- .note.nv.tkinfo           --------------------------
	.section	.note.nv.tkinfo,"",@"SHT_NOTE"
	.sectionflags	@"SHF_NOTE_NV_TKINFO"
	.tkinfo
        /*0018*/ 	.word	0x00000002
        /*0030*/ 	.string	""
        /*0030*/ 	.string	"ptxas"
        /*0030*/ 	.string	"Cuda compilation tools, release 13.0, V13.0.88"
        /*0030*/ 	.string	"Build cuda_13.0.r13.0/compiler.36424714_0"
        /*0030*/ 	.string	"-arch sm_90a -m 64 "



//--------------------- .note.nv.cuinfo           --------------------------
	.section	.note.nv.cuinfo,"",@"SHT_NOTE"
	.sectionflags	@"SHF_NOTE_NV_CUINFO"
        /*0018*/ 	.short	0x0002
        /*001a*/ 	.short	0x005a
        /*001c*/ 	.short	0x0082
	.zero		2


//--------------------- .nv.info                  --------------------------
	.section	.nv.info,"",@"SHT_CUDA_INFO"
	.align	4


	//----- nvinfo : EIATTR_REGCOUNT
	.align		4
        /*0000*/ 	.byte	0x04, 0x2f
        /*0002*/ 	.short	(.L_15 - .L_14)
	.align		4
.L_14:
        /*0004*/ 	.word	index@(_ZN7cutlass13device_kernelINS_4gemm6kernel13GemmUniversalIN4cute5tupleIJiiiiEEENS1_10collective13CollectiveMmaINS1_34MainloopSm90TmaGmmaWarpSpecializedILi4ENS5_IJNS4_1CILi2EEESB_NSA_ILi1EEEEEENS1_32KernelTmaWarpSpecializedPingpongEEENS5_IJNSA_ILi64EEENSA_ILi128EEESG_EEENS_10bfloat16_tENS5_IJlSC_lEEESJ_SK_NS4_8TiledMMAINS4_8MMA_AtomIJNS4_4SM904GMMA28MMA_64x128x16_F32BF16BF16_SSILNSO_5MajorE0ELSQ_0ELNSO_7ScaleInE1ELSR_1EEEEEENS4_6LayoutINS5_IJSC_SC_SC_EEENS5_IJNSA_ILi0EEESW_SW_EEEEENS5_IJNS4_10UnderscoreESZ_SZ_EEEEENS4_23SM90_TMA_LOAD_MULTICASTENS4_14ComposedLayoutINS4_7SwizzleILi3ELi4ELi3EEENS4_18smem_ptr_flag_bitsILi16EEENSU_INS5_IJNSA_ILi8EEESG_EEENS5_IJSG_SC_EEEEEEEvNS4_8identityES12_S1C_vS1D_EENS_8epilogue10collective6detail29Sm90TmaWarpSpecializedAdapterINS1G_15DefaultEpilogueISJ_SK_SK_NS1F_6thread17LinearCombinationISJ_Li1EffLNS1K_9ScaleType4KindE0ELNS_15FloatRoundStyleE2ESJ_EENS1_15EpilogueDefaultEEEEEvvEEEEvNT_6ParamsE)
        /*0008*/ 	.word	0x000000a8


	//----- nvinfo : EIATTR_FRAME_SIZE
	.align		4
.L_15:
        /*000c*/ 	.byte	0x04, 0x11
        /*000e*/ 	.short	(.L_17 - .L_16)
	.align		4
.L_16:
        /*0010*/ 	.word	index@(_ZN7cutlass13device_kernelINS_4gemm6kernel13GemmUniversalIN4cute5tupleIJiiiiEEENS1_10collective13CollectiveMmaINS1_34MainloopSm90TmaGmmaWarpSpecializedILi4ENS5_IJNS4_1CILi2EEESB_NSA_ILi1EEEEEENS1_32KernelTmaWarpSpecializedPingpongEEENS5_IJNSA_ILi64EEENSA_ILi128EEESG_EEENS_10bfloat16_tENS5_IJlSC_lEEESJ_SK_NS4_8TiledMMAINS4_8MMA_AtomIJNS4_4SM904GMMA28MMA_64x128x16_F32BF16BF16_SSILNSO_5MajorE0ELSQ_0ELNSO_7ScaleInE1ELSR_1EEEEEENS4_6LayoutINS5_IJSC_SC_SC_EEENS5_IJNSA_ILi0EEESW_SW_EEEEENS5_IJNS4_10UnderscoreESZ_SZ_EEEEENS4_23SM90_TMA_LOAD_MULTICASTENS4_14ComposedLayoutINS4_7SwizzleILi3ELi4ELi3EEENS4_18smem_ptr_flag_bitsILi16EEENSU_INS5_IJNSA_ILi8EEESG_EEENS5_IJSG_SC_EEEEEEEvNS4_8identityES12_S1C_vS1D_EENS_8epilogue10collective6detail29Sm90TmaWarpSpecializedAdapterINS1G_15DefaultEpilogueISJ_SK_SK_NS1F_6thread17LinearCombinationISJ_Li1EffLNS1K_9ScaleType4KindE0ELNS_15FloatRoundStyleE2ESJ_EENS1_15EpilogueDefaultEEEEEvvEEEEvNT_6ParamsE)
        /*0014*/ 	.word	0x00000000


	//----- nvinfo : EIATTR_MIN_STACK_SIZE
	.align		4
.L_17:
        /*0018*/ 	.byte	0x04, 0x12
        /*001a*/ 	.short	(.L_19 - .L_18)
	.align		4
.L_18:
        /*001c*/ 	.word	index@(_ZN7cutlass13device_kernelINS_4gemm6kernel13GemmUniversalIN4cute5tupleIJiiiiEEENS1_10collective13CollectiveMmaINS1_34MainloopSm90TmaGmmaWarpSpecializedILi4ENS5_IJNS4_1CILi2EEESB_NSA_ILi1EEEEEENS1_32KernelTmaWarpSpecializedPingpongEEENS5_IJNSA_ILi64EEENSA_ILi128EEESG_EEENS_10bfloat16_tENS5_IJlSC_lEEESJ_SK_NS4_8TiledMMAINS4_8MMA_AtomIJNS4_4SM904GMMA28MMA_64x128x16_F32BF16BF16_SSILNSO_5MajorE0ELSQ_0ELNSO_7ScaleInE1ELSR_1EEEEEENS4_6LayoutINS5_IJSC_SC_SC_EEENS5_IJNSA_ILi0EEESW_SW_EEEEENS5_IJNS4_10UnderscoreESZ_SZ_EEEEENS4_23SM90_TMA_LOAD_MULTICASTENS4_14ComposedLayoutINS4_7SwizzleILi3ELi4ELi3EEENS4_18smem_ptr_flag_bitsILi16EEENSU_INS5_IJNSA_ILi8EEESG_EEENS5_IJSG_SC_EEEEEEEvNS4_8identityES12_S1C_vS1D_EENS_8epilogue10collective6detail29Sm90TmaWarpSpecializedAdapterINS1G_15DefaultEpilogueISJ_SK_SK_NS1F_6thread17LinearCombinationISJ_Li1EffLNS1K_9ScaleType4KindE0ELNS_15FloatRoundStyleE2ESJ_EENS1_15EpilogueDefaultEEEEEvvEEEEvNT_6ParamsE)
        /*0020*/ 	.word	0x00000000
.L_19:


//--------------------- .nv.compat                --------------------------
	.section	.nv.compat,"",@"SHT_CUDA_COMPAT_INFO"
	.align	4
        /*0000*/ 	.byte	0x02, 0x09, 0x01, 0x00, 0x02, 0x02, 0x04, 0x00, 0x02, 0x05, 0x05, 0x00, 0x03, 0x07, 0x01, 0x01
        /*0010*/ 	.byte	0x02, 0x03, 0x01, 0x00, 0x02, 0x06, 0x01, 0x00, 0x04, 0x0b, 0x08, 0x00, 0x00, 0x00, 0x00, 0x00
        /*0020*/ 	.byte	0x00, 0x00, 0x00, 0x00


//--------------------- .nv.info._ZN7cutlass13device_kernelINS_4gemm6kernel13GemmUniversalIN4cute5tupleIJiiiiEEENS1_10collective13CollectiveMmaINS1_34MainloopSm90TmaGmmaWarpSpecializedILi4ENS5_IJNS4_1CILi2EEESB_NSA_ILi1EEEEEENS1_32KernelTmaWarpSpecializedPingpongEEENS5_IJNSA_ILi64EEENSA_ILi128EEESG_EEENS_10bfloat16_tENS5_IJlSC_lEEESJ_SK_NS4_8TiledMMAINS4_8MMA_AtomIJNS4_4SM904GMMA28MMA_64x128x16_F32BF16BF16_SSILNSO_5MajorE0ELSQ_0ELNSO_7ScaleInE1ELSR_1EEEEEENS4_6LayoutINS5_IJSC_SC_SC_EEENS5_IJNSA_ILi0EEESW_SW_EEEEENS5_IJNS4_10UnderscoreESZ_SZ_EEEEENS4_23SM90_TMA_LOAD_MULTICASTENS4_14ComposedLayoutINS4_7SwizzleILi3ELi4ELi3EEENS4_18smem_ptr_flag_bitsILi16EEENSU_INS5_IJNSA_ILi8EEESG_EEENS5_IJSG_SC_EEEEEEEvNS4_8identityES12_S1C_vS1D_EENS_8epilogue10collective6detail29Sm90TmaWarpSpecializedAdapterINS1G_15DefaultEpilogueISJ_SK_SK_NS1F_6thread17LinearCombinationISJ_Li1EffLNS1K_9ScaleType4KindE0ELNS_15FloatRoundStyleE2ESJ_EENS1_15EpilogueDefaultEEEEEvvEEEEvNT_6ParamsE --------------------------
	.section	.nv.info._ZN7cutlass13device_kernelINS_4gemm6kernel13GemmUniversalIN4cute5tupleIJiiiiEEENS1_10collective13CollectiveMmaINS1_34MainloopSm90TmaGmmaWarpSpecializedILi4ENS5_IJNS4_1CILi2EEESB_NSA_ILi1EEEEEENS1_32KernelTmaWarpSpecializedPingpongEEENS5_IJNSA_ILi64EEENSA_ILi128EEESG_EEENS_10bfloat16_tENS5_IJlSC_lEEESJ_SK_NS4_8TiledMMAINS4_8MMA_AtomIJNS4_4SM904GMMA28MMA_64x128x16_F32BF16BF16_SSILNSO_5MajorE0ELSQ_0ELNSO_7ScaleInE1ELSR_1EEEEEENS4_6LayoutINS5_IJSC_SC_SC_EEENS5_IJNSA_ILi0EEESW_SW_EEEEENS5_IJNS4_10UnderscoreESZ_SZ_EEEEENS4_23SM90_TMA_LOAD_MULTICASTENS4_14ComposedLayoutINS4_7SwizzleILi3ELi4ELi3EEENS4_18smem_ptr_flag_bitsILi16EEENSU_INS5_IJNSA_ILi8EEESG_EEENS5_IJSG_SC_EEEEEEEvNS4_8identityES12_S1C_vS1D_EENS_8epilogue10collective6detail29Sm90TmaWarpSpecializedAdapterINS1G_15DefaultEpilogueISJ_SK_SK_NS1F_6thread17LinearCombinationISJ_Li1EffLNS1K_9ScaleType4KindE0ELNS_15FloatRoundStyleE2ESJ_EENS1_15EpilogueDefaultEEEEEvvEEEEvNT_6ParamsE,"",@"SHT_CUDA_INFO"
	.sectionflags	@""
	.align	4


	//----- nvinfo : EIATTR_CUDA_API_VERSION
	.align		4
        /*0000*/ 	.byte	0x04, 0x37
        /*0002*/ 	.short	(.L_21 - .L_20)
.L_20:
        /*0004*/ 	.word	0x00000082


	//----- nvinfo : EIATTR_KPARAM_INFO
	.align		4
.L_21:
        /*0008*/ 	.byte	0x04, 0x17
        /*000a*/ 	.short	(.L_23 - .L_22)
.L_22:
        /*000c*/ 	.word	0x00000000
        /*0010*/ 	.short	0x0000
        /*0012*/ 	.short	0x0070
        /*0014*/ 	.byte	0x00, 0xf0, 0x01, 0x10


	//----- nvinfo : EIATTR_SPARSE_MMA_MASK
	.align		4
.L_23:
        /*0018*/ 	.byte	0x03, 0x50
        /*001a*/ 	.short	0x0000


	//----- nvinfo : EIATTR_MAXREG_COUNT
	.align		4
        /*001c*/ 	.byte	0x03, 0x1b
        /*001e*/ 	.short	0x00a8


	//----- nvinfo : EIATTR_NUM_BARRIERS
	.align		4
        /*0020*/ 	.byte	0x02, 0x4c
        /*0022*/ 	.byte	0x01
	.zero		1


	//----- nvinfo : EIATTR_EXTERNS
	.align		4
        /*0024*/ 	.byte	0x04, 0x0f
        /*0026*/ 	.short	(.L_25 - .L_24)


	//   ....[0]....
	.align		4
.L_24:
        /*0028*/ 	.word	index@(__assertfail)


	//----- nvinfo : EIATTR_MERCURY_ISA_VERSION
	.align		4
.L_25:
        /*002c*/ 	.byte	0x03, 0x5f
        /*002e*/ 	.short	0x0101


	//----- nvinfo : EIATTR_INT_WARP_WIDE_INSTR_OFFSETS
	.align		4
        /*0030*/ 	.byte	0x04, 0x31
        /*0032*/ 	.short	(.L_27 - .L_26)


	//   ....[0]....
.L_26:
        /*0034*/ 	.word	0x000005c0


	//   ....[1]....
        /*0038*/ 	.word	0x00000610


	//   ....[2]....
        /*003c*/ 	.word	0x000006a0


	//   ....[3]....
        /*0040*/ 	.word	0x000006b0


	//   ....[4]....
        /*0044*/ 	.word	0x000006d0


	//   ....[5]....
        /*0048*/ 	.word	0x000006f0


	//   ....[6]....
        /*004c*/ 	.word	0x000007f0


	//   ....[7]....
        /*0050*/ 	.word	0x00000800


	//   ....[8]....
        /*0054*/ 	.word	0x00002220


	//----- nvinfo : EIATTR_COOP_GROUP_MASK_REGIDS
	.align		4
.L_27:
        /*0058*/ 	.byte	0x04, 0x29
        /*005a*/ 	.short	(.L_29 - .L_28)


	//   ....[0]....
.L_28:
        /*005c*/ 	.word	0xffffffff


	//   ....[1]....
        /*0060*/ 	.word	0xffffffff


	//   ....[2]....
        /*0064*/ 	.word	0xffffffff


	//   ....[3]....
        /*0068*/ 	.word	0xffffffff


	//   ....[4]....
        /*006c*/ 	.word	0xffffffff


	//   ....[5]....
        /*0070*/ 	.word	0xffffffff


	//   ....[6]....
        /*0074*/ 	.word	0xffffffff


	//----- nvinfo : EIATTR_COOP_GROUP_INSTR_OFFSETS
	.align		4
.L_29:
        /*0078*/ 	.byte	0x04, 0x28
        /*007a*/ 	.short	(.L_31 - .L_30)


	//   ....[0]....
.L_30:
        /*007c*/ 	.word	0x00000060


	//   ....[1]....
        /*0080*/ 	.word	0x00000080


	//   ....[2]....
        /*0084*/ 	.word	0x00000180


	//   ....[3]....
        /*0088*/ 	.word	0x000003a0


	//   ....[4]....
        /*008c*/ 	.word	0x000003e0


	//   ....[5]....
        /*0090*/ 	.word	0x000004c0


	//   ....[6]....
        /*0094*/ 	.word	0x00000980


	//----- nvinfo : EIATTR_REG_RECONFIG
	.align		4
.L_31:
        /*0098*/ 	.byte	0x01, 0x54
	.zero		2


	//----- nvinfo : EIATTR_SYSCALL_OFFSETS
	.align		4
        /*009c*/ 	.byte	0x04, 0x46
        /*009e*/ 	.short	(.L_33 - .L_32)


	//   ....[0]....
.L_32:
        /*00a0*/ 	.word	0x000019b0


	//----- nvinfo : EIATTR_MBARRIER_INSTR_OFFSETS
	.align		4
.L_33:
        /*00a4*/ 	.byte	0x04, 0x39
        /*00a6*/ 	.short	(.L_35 - .L_34)


	//   ....[0]....
.L_34:
        /*00a8*/ 	.word	0x00000300
        /*00ac*/ 	.word	0x000000ff
        /*00b0*/ 	.word	0x00000000
        /*00b4*/ 	.short	0x0100
        /*00b6*/ 	.byte	0x07
	.zero		1


	//   ....[1]....
        /*00b8*/ 	.word	0x00000310
        /*00bc*/ 	.word	0x000000ff
        /*00c0*/ 	.word	0x00000020
        /*00c4*/ 	.short	0x0100
        /*00c6*/ 	.byte	0x07
	.zero		1


	//   ....[2]....
        /*00c8*/ 	.word	0x00000320
        /*00cc*/ 	.word	0x000000ff
        /*00d0*/ 	.word	0x00000008
        /*00d4*/ 	.short	0x0100
        /*00d6*/ 	.byte	0x07
	.zero		1


	//   ....[3]....
        /*00d8*/ 	.word	0x00000330
        /*00dc*/ 	.word	0x000000ff
        /*00e0*/ 	.word	0x00000028
        /*00e4*/ 	.short	0x0100
        /*00e6*/ 	.byte	0x07
	.zero		1


	//   ....[4]....
        /*00e8*/ 	.word	0x00000340
        /*00ec*/ 	.word	0x000000ff
        /*00f0*/ 	.word	0x00000010
        /*00f4*/ 	.short	0x0100
        /*00f6*/ 	.byte	0x07
	.zero		1


	//   ....[5]....
        /*00f8*/ 	.word	0x00000350
        /*00fc*/ 	.word	0x000000ff
        /*0100*/ 	.word	0x00000030
        /*0104*/ 	.short	0x0100
        /*0106*/ 	.byte	0x07
	.zero		1


	//   ....[6]....
        /*0108*/ 	.word	0x00000360
        /*010c*/ 	.word	0x000000ff
        /*0110*/ 	.word	0x00000018
        /*0114*/ 	.short	0x0100
        /*0116*/ 	.byte	0x07
	.zero		1


	//   ....[7]....
        /*0118*/ 	.word	0x00000370
        /*011c*/ 	.word	0x000000ff
        /*0120*/ 	.word	0x00000038
        /*0124*/ 	.short	0x0100
        /*0126*/ 	.byte	0x07
	.zero		1


	//   ....[8]....
        /*0128*/ 	.word	0x00000840
        /*012c*/ 	.word	0x000000ff
        /*0130*/ 	.word	0x00000070
        /*0134*/ 	.short	0x0100
        /*0136*/ 	.byte	0x0c
	.zero		1


	//   ....[9]....
        /*0138*/ 	.word	0x00000890
        /*013c*/ 	.word	0x000000ff
        /*0140*/ 	.word	0x00000078
        /*0144*/ 	.short	0x0100
        /*0146*/ 	.byte	0x0c
	.zero		1


	//   ....[10]....
        /*0148*/ 	.word	0x000008c0
        /*014c*/ 	.word	0x000000ff
        /*0150*/ 	.word	0x00000050
        /*0154*/ 	.short	0x0100
        /*0156*/ 	.byte	0x0d
	.zero		1


	//   ....[11]....
        /*0158*/ 	.word	0x00000910
        /*015c*/ 	.word	0x000000ff
        /*0160*/ 	.word	0x00000058
        /*0164*/ 	.short	0x0100
        /*0166*/ 	.byte	0x0d
	.zero		1


	//   ....[12]....
        /*0168*/ 	.word	0x00000920
        /*016c*/ 	.word	0x000000ff
        /*0170*/ 	.word	0x00000060
        /*0174*/ 	.short	0x0100
        /*0176*/ 	.byte	0x0d
	.zero		1


	//   ....[13]....
        /*0178*/ 	.word	0x00000930
        /*017c*/ 	.word	0x000000ff
        /*0180*/ 	.word	0x00000068
        /*0184*/ 	.short	0x0100
        /*0186*/ 	.byte	0x0d
	.zero		1


	//   ....[14]....
        /*0188*/ 	.word	0x00001870
        /*018c*/ 	.word	0x00000061
        /*0190*/ 	.word	0xfffffff8
        /*0194*/ 	.short	0x010a
        /*0196*/ 	.byte	0x3f
	.zero		1


	//   ....[15]....
        /*0198*/ 	.word	0x00001a40
        /*019c*/ 	.word	0x00000003
        /*01a0*/ 	.word	0x00000000
        /*01a4*/ 	.short	0x010a
        /*01a6*/ 	.byte	0x3f
	.zero		1


	//   ....[16]....
        /*01a8*/ 	.word	0x00001aa0
        /*01ac*/ 	.word	0x00000003
        /*01b0*/ 	.word	0x00000000
        /*01b4*/ 	.short	0x010a
        /*01b6*/ 	.byte	0x3f
	.zero		1


	//   ....[17]....
        /*01b8*/ 	.word	0x00001e00
        /*01bc*/ 	.word	0x000000ff
        /*01c0*/ 	.word	0x00000000
        /*01c4*/ 	.short	0x010a
        /*01c6*/ 	.byte	0x04
	.zero		1


	//   ....[18]....
        /*01c8*/ 	.word	0x00001e40
        /*01cc*/ 	.word	0x000000ff
        /*01d0*/ 	.word	0x00000000
        /*01d4*/ 	.short	0x010a
        /*01d6*/ 	.byte	0x04
	.zero		1


	//   ....[19]....
        /*01d8*/ 	.word	0x000020b0
        /*01dc*/ 	.word	0x00000005
        /*01e0*/ 	.word	0x00000000
        /*01e4*/ 	.short	0x0101
        /*01e6*/ 	.byte	0x3f
	.zero		1


	//   ....[20]....
        /*01e8*/ 	.word	0x000021b0
        /*01ec*/ 	.word	0x00000065
        /*01f0*/ 	.word	0x00000000
        /*01f4*/ 	.short	0x0101
        /*01f6*/ 	.byte	0x32
	.zero		1


	//   ....[21]....
        /*01f8*/ 	.word	0x000022a0
        /*01fc*/ 	.word	0x00000003
        /*0200*/ 	.word	0x00000000
        /*0204*/ 	.short	0x0101
        /*0206*/ 	.byte	0x3f
	.zero		1


	//   ....[22]....
        /*0208*/ 	.word	0x00002300
        /*020c*/ 	.word	0x00000061
        /*0210*/ 	.word	0x00000008
        /*0214*/ 	.short	0x010a
        /*0216*/ 	.byte	0x3f
	.zero		1


	//   ....[23]....
        /*0218*/ 	.word	0x00006400
        /*021c*/ 	.word	0x00000062
        /*0220*/ 	.word	0x00000000
        /*0224*/ 	.short	0x0101
        /*0226*/ 	.byte	0x32
	.zero		1


	//   ....[24]....
        /*0228*/ 	.word	0x00006f30
        /*022c*/ 	.word	0x00000007
        /*0230*/ 	.word	0x00000020
        /*0234*/ 	.short	0x010a
        /*0236*/ 	.byte	0x3f
	.zero		1


	//   ....[25]....
        /*0238*/ 	.word	0x00007310
        /*023c*/ 	.word	0x00000002
        /*0240*/ 	.word	0x00000078
        /*0244*/ 	.short	0x0101
        /*0246*/ 	.byte	0x3f
	.zero		1


	//   ....[26]....
        /*0248*/ 	.word	0x00007a90
        /*024c*/ 	.word	0x00000005
        /*0250*/ 	.word	0x00000000
        /*0254*/ 	.short	0x010a
        /*0256*/ 	.byte	0x3f
	.zero		1


	//   ....[27]....
        /*0258*/ 	.word	0x00007b10
        /*025c*/ 	.word	0x00000007
        /*0260*/ 	.word	0x00000000
        /*0264*/ 	.short	0x010a
        /*0266*/ 	.byte	0x3f
	.zero		1


	//   ....[28]....
        /*0268*/ 	.word	0x00007ba0
        /*026c*/ 	.word	0x00000006
        /*0270*/ 	.word	0x00000000
        /*0274*/ 	.short	0x010a
        /*0276*/ 	.byte	0x3f
	.zero		1


	//   ....[29]....
        /*0278*/ 	.word	0x00007c30
        /*027c*/ 	.word	0x00000003
        /*0280*/ 	.word	0x00000000
        /*0284*/ 	.short	0x010a
        /*0286*/ 	.byte	0x3f
	.zero		1


	//   ....[30]....
        /*0288*/ 	.word	0x00007c90
        /*028c*/ 	.word	0x00000061
        /*0290*/ 	.word	0xfffffff8
        /*0294*/ 	.short	0x010a
        /*0296*/ 	.byte	0x3f
	.zero		1


	//   ....[31]....
        /*0298*/ 	.word	0x00007ce0
        /*029c*/ 	.word	0x00000003
        /*02a0*/ 	.word	0x00000000
        /*02a4*/ 	.short	0x010a
        /*02a6*/ 	.byte	0x3f
	.zero		1


	//   ....[32]....
        /*02a8*/ 	.word	0x00007d40
        /*02ac*/ 	.word	0x00000005
        /*02b0*/ 	.word	0x00000000
        /*02b4*/ 	.short	0x010a
        /*02b6*/ 	.byte	0x3f
	.zero		1


	//   ....[33]....
        /*02b8*/ 	.word	0x00007d90
        /*02bc*/ 	.word	0x00000061
        /*02c0*/ 	.word	0x00000008
        /*02c4*/ 	.short	0x010a
        /*02c6*/ 	.byte	0x3f
	.zero		1


	//   ....[34]....
        /*02c8*/ 	.word	0x00007e60
        /*02cc*/ 	.word	0x00000007
        /*02d0*/ 	.word	0x00000020
        /*02d4*/ 	.short	0x010a
        /*02d6*/ 	.byte	0x3f
	.zero		1


	//   ....[35]....
        /*02d8*/ 	.word	0x00007f30
        /*02dc*/ 	.word	0x00000005
        /*02e0*/ 	.word	0x00000000
        /*02e4*/ 	.short	0x010a
        /*02e6*/ 	.byte	0x3f
	.zero		1


	//   ....[36]....
        /*02e8*/ 	.word	0x00007f80
        /*02ec*/ 	.word	0x00000007
        /*02f0*/ 	.word	0x00000000
        /*02f4*/ 	.short	0x010a
        /*02f6*/ 	.byte	0x3f
	.zero		1


	//   ....[37]....
        /*02f8*/ 	.word	0x00007fd0
        /*02fc*/ 	.word	0x00000006
        /*0300*/ 	.word	0x00000000
        /*0304*/ 	.short	0x010a
        /*0306*/ 	.byte	0x3f
	.zero		1


	//----- nvinfo : EIATTR_NUM_MBARRIERS
	.align		4
.L_35:
        /*0308*/ 	.byte	0x03, 0x38
        /*030a*/ 	.short	0x000e


	//----- nvinfo : EIATTR_EXIT_INSTR_OFFSETS
	.align		4
        /*030c*/ 	.byte	0x04, 0x1c
        /*030e*/ 	.short	(.L_37 - .L_36)


	//   ....[0]....
.L_36:
        /*0310*/ 	.word	0x00001490


	//   ....[1]....
        /*0314*/ 	.word	0x000014f0


	//   ....[2]....
        /*0318*/ 	.word	0x00006b40


	//   ....[3]....
        /*031c*/ 	.word	0x00006b70


	//   ....[4]....
        /*0320*/ 	.word	0x00007c80


	//----- nvinfo : EIATTR_MAX_THREADS
	.align		4
.L_37:
        /*0324*/ 	.byte	0x04, 0x05
        /*0326*/ 	.short	(.L_39 - .L_38)
.L_38:
        /*0328*/ 	.word	0x00000180
        /*032c*/ 	.word	0x00000001
        /*0330*/ 	.word	0x00000001


	//----- nvinfo : EIATTR_CRS_STACK_SIZE
	.align		4
.L_39:
        /*0334*/ 	.byte	0x04, 0x1e
        /*0336*/ 	.short	(.L_41 - .L_40)
.L_40:
        /*0338*/ 	.word	0x00000000


	//----- nvinfo : EIATTR_CBANK_PARAM_SIZE
	.align		4
.L_41:
        /*033c*/ 	.byte	0x03, 0x19
        /*033e*/ 	.short	0x0470


	//----- nvinfo : EIATTR_PARAM_CBANK
	.align		4
        /*0340*/ 	.byte	0x04, 0x0a
        /*0342*/ 	.short	(.L_43 - .L_42)
	.align		4
.L_42:
        /*0344*/ 	.word	index@(.nv.constant0._ZN7cutlass13device_kernelINS_4gemm6kernel13GemmUniversalIN4cute5tupleIJiiiiEEENS1_10collective13CollectiveMmaINS1_34MainloopSm90TmaGmmaWarpSpecializedILi4ENS5_IJNS4_1CILi2EEESB_NSA_ILi1EEEEEENS1_32KernelTmaWarpSpecializedPingpongEEENS5_IJNSA_ILi64EEENSA_ILi128EEESG_EEENS_10bfloat16_tENS5_IJlSC_lEEESJ_SK_NS4_8TiledMMAINS4_8MMA_AtomIJNS4_4SM904GMMA28MMA_64x128x16_F32BF16BF16_SSILNSO_5MajorE0ELSQ_0ELNSO_7ScaleInE1ELSR_1EEEEEENS4_6LayoutINS5_IJSC_SC_SC_EEENS5_IJNSA_ILi0EEESW_SW_EEEEENS5_IJNS4_10UnderscoreESZ_SZ_EEEEENS4_23SM90_TMA_LOAD_MULTICASTENS4_14ComposedLayoutINS4_7SwizzleILi3ELi4ELi3EEENS4_18smem_ptr_flag_bitsILi16EEENSU_INS5_IJNSA_ILi8EEESG_EEENS5_IJSG_SC_EEEEEEEvNS4_8identityES12_S1C_vS1D_EENS_8epilogue10collective6detail29Sm90TmaWarpSpecializedAdapterINS1G_15DefaultEpilogueISJ_SK_SK_NS1F_6thread17LinearCombinationISJ_Li1EffLNS1K_9ScaleType4KindE0ELNS_15FloatRoundStyleE2ESJ_EENS1_15EpilogueDefaultEEEEEvvEEEEvNT_6ParamsE)
        /*0348*/ 	.short	0x0210
        /*034a*/ 	.short	0x0470


	//----- nvinfo : EIATTR_SW_WAR
	.align		4
.L_43:
        /*034c*/ 	.byte	0x04, 0x36
        /*034e*/ 	.short	(.L_45 - .L_44)
.L_44:
        /*0350*/ 	.word	0x00000008
.L_45:


//--------------------- .nv.callgraph             --------------------------
	.section	.nv.callgraph,"",@"SHT_CUDA_CALLGRAPH"
	.align	4
	.sectionentsize	8
	.align		4
        /*0000*/ 	.word	0x00000000
	.align		4
        /*0004*/ 	.word	0xffffffff
	.align		4
        /*0008*/ 	.word	index@(_ZN7cutlass13device_kernelINS_4gemm6kernel13GemmUniversalIN4cute5tupleIJiiiiEEENS1_10collective13CollectiveMmaINS1_34MainloopSm90TmaGmmaWarpSpecializedILi4ENS5_IJNS4_1CILi2EEESB_NSA_ILi1EEEEEENS1_32KernelTmaWarpSpecializedPingpongEEENS5_IJNSA_ILi64EEENSA_ILi128EEESG_EEENS_10bfloat16_tENS5_IJlSC_lEEESJ_SK_NS4_8TiledMMAINS4_8MMA_AtomIJNS4_4SM904GMMA28MMA_64x128x16_F32BF16BF16_SSILNSO_5MajorE0ELSQ_0ELNSO_7ScaleInE1ELSR_1EEEEEENS4_6LayoutINS5_IJSC_SC_SC_EEENS5_IJNSA_ILi0EEESW_SW_EEEEENS5_IJNS4_10UnderscoreESZ_SZ_EEEEENS4_23SM90_TMA_LOAD_MULTICASTENS4_14ComposedLayoutINS4_7SwizzleILi3ELi4ELi3EEENS4_18smem_ptr_flag_bitsILi16EEENSU_INS5_IJNSA_ILi8EEESG_EEENS5_IJSG_SC_EEEEEEEvNS4_8identityES12_S1C_vS1D_EENS_8epilogue10collective6detail29Sm90TmaWarpSpecializedAdapterINS1G_15DefaultEpilogueISJ_SK_SK_NS1F_6thread17LinearCombinationISJ_Li1EffLNS1K_9ScaleType4KindE0ELNS_15FloatRoundStyleE2ESJ_EENS1_15EpilogueDefaultEEEEEvvEEEEvNT_6ParamsE)
	.align		4
        /*000c*/ 	.word	index@(__assertfail)
	.align		4
        /*0010*/ 	.word	0x00000000
	.align		4
        /*0014*/ 	.word	0xfffffffe
	.align		4
        /*0018*/ 	.word	0x00000000
	.align		4
        /*001c*/ 	.word	0xfffffffd
	.align		4
        /*0020*/ 	.word	0x00000000
	.align		4
        /*0024*/ 	.word	0xfffffffc


//--------------------- .nv.constant4             --------------------------
	.section	.nv.constant4,"a",@progbits
	.align	8
	.align		8
.nv.constant4:
        /*0000*/ 	.dword	__assertfail
	.align		8
        /*0008*/ 	.dword	__unnamed_1
	.align		8
        /*0010*/ 	.dword	_ZN39_INTERNAL_38f573fd_4_k_cu_176e5096_38104cuda3std3__45__cpo5beginE
	.align		8
        /*0018*/ 	.dword	_ZN39_INTERNAL_38f573fd_4_k_cu_176e5096_38104cuda3std3__45__cpo3endE
	.align		8
        /*0020*/ 	.dword	_ZN39_INTERNAL_38f573fd_4_k_cu_176e5096_38104cuda3std3__45__cpo6cbeginE
	.align		8
        /*0028*/ 	.dword	_ZN39_INTERNAL_38f573fd_4_k_cu_176e5096_38104cuda3std3__45__cpo4cendE
	.align		8
        /*0030*/ 	.dword	_ZN39_INTERNAL_38f573fd_4_k_cu_176e5096_38104cuda3std3__441_GLOBAL__N__38f573fd_4_k_cu_176e5096_38106ignoreE
	.align		8
        /*0038*/ 	.dword	_ZN39_INTERNAL_38f573fd_4_k_cu_176e5096_38104cuda3std3__419piecewise_constructE
	.align		8
        /*0040*/ 	.dword	_ZN39_INTERNAL_38f573fd_4_k_cu_176e5096_38104cuda3std3__48in_placeE
	.align		8
        /*0048*/ 	.dword	_ZN39_INTERNAL_38f573fd_4_k_cu_176e5096_38104cuda3std6ranges3__45__cpo4swapE
	.align		8
        /*0050*/ 	.dword	_ZN39_INTERNAL_38f573fd_4_k_cu_176e5096_38104cuda3std6ranges3__45__cpo9iter_moveE
	.align		8
        /*0058*/ 	.dword	_ZN39_INTERNAL_38f573fd_4_k_cu_176e5096_38104cute7productE
	.align		8
        /*0060*/ 	.dword	_ZN39_INTERNAL_38f573fd_4_k_cu_176e5096_38104cute1_E
	.align		8
        /*0068*/ 	.dword	$str$22
	.align		8
        /*0070*/ 	.dword	$str$23


//--------------------- .text._ZN7cutlass13device_kernelINS_4gemm6kernel13GemmUniversalIN4cute5tupleIJiiiiEEENS1_10collective13CollectiveMmaINS1_34MainloopSm90TmaGmmaWarpSpecializedILi4ENS5_IJNS4_1CILi2EEESB_NSA_ILi1EEEEEENS1_32KernelTmaWarpSpecializedPingpongEEENS5_IJNSA_ILi64EEENSA_ILi128EEESG_EEENS_10bfloat16_tENS5_IJlSC_lEEESJ_SK_NS4_8TiledMMAINS4_8MMA_AtomIJNS4_4SM904GMMA28MMA_64x128x16_F32BF16BF16_SSILNSO_5MajorE0ELSQ_0ELNSO_7ScaleInE1ELSR_1EEEEEENS4_6LayoutINS5_IJSC_SC_SC_EEENS5_IJNSA_ILi0EEESW_SW_EEEEENS5_IJNS4_10UnderscoreESZ_SZ_EEEEENS4_23SM90_TMA_LOAD_MULTICASTENS4_14ComposedLayoutINS4_7SwizzleILi3ELi4ELi3EEENS4_18smem_ptr_flag_bitsILi16EEENSU_INS5_IJNSA_ILi8EEESG_EEENS5_IJSG_SC_EEEEEEEvNS4_8identityES12_S1C_vS1D_EENS_8epilogue10collective6detail29Sm90TmaWarpSpecializedAdapterINS1G_15DefaultEpilogueISJ_SK_SK_NS1F_6thread17LinearCombinationISJ_Li1EffLNS1K_9ScaleType4KindE0ELNS_15FloatRoundStyleE2ESJ_EENS1_15EpilogueDefaultEEEEEvvEEEEvNT_6ParamsE --------------------------
	.section	.text._ZN7cutlass13device_kernelINS_4gemm6kernel13GemmUniversalIN4cute5tupleIJiiiiEEENS1_10collective13CollectiveMmaINS1_34MainloopSm90TmaGmmaWarpSpecializedILi4ENS5_IJNS4_1CILi2EEESB_NSA_ILi1EEEEEENS1_32KernelTmaWarpSpecializedPingpongEEENS5_IJNSA_ILi64EEENSA_ILi128EEESG_EEENS_10bfloat16_tENS5_IJlSC_lEEESJ_SK_NS4_8TiledMMAINS4_8MMA_AtomIJNS4_4SM904GMMA28MMA_64x128x16_F32BF16BF16_SSILNSO_5MajorE0ELSQ_0ELNSO_7ScaleInE1ELSR_1EEEEEENS4_6LayoutINS5_IJSC_SC_SC_EEENS5_IJNSA_ILi0EEESW_SW_EEEEENS5_IJNS4_10UnderscoreESZ_SZ_EEEEENS4_23SM90_TMA_LOAD_MULTICASTENS4_14ComposedLayoutINS4_7SwizzleILi3ELi4ELi3EEENS4_18smem_ptr_flag_bitsILi16EEENSU_INS5_IJNSA_ILi8EEESG_EEENS5_IJSG_SC_EEEEEEEvNS4_8identityES12_S1C_vS1D_EENS_8epilogue10collective6detail29Sm90TmaWarpSpecializedAdapterINS1G_15DefaultEpilogueISJ_SK_SK_NS1F_6thread17LinearCombinationISJ_Li1EffLNS1K_9ScaleType4KindE0ELNS_15FloatRoundStyleE2ESJ_EENS1_15EpilogueDefaultEEEEEvvEEEEvNT_6ParamsE,"ax",@progbits
	.align	128
.text._ZN7cutlass13device_kernelINS_4gemm6kernel13GemmUniversalIN4cute5tupleIJiiiiEEENS1_10collective13CollectiveMmaINS1_34MainloopSm90TmaGmmaWarpSpecializedILi4ENS5_IJNS4_1CILi2EEESB_NSA_ILi1EEEEEENS1_32KernelTmaWarpSpecializedPingpongEEENS5_IJNSA_ILi64EEENSA_ILi128EEESG_EEENS_10bfloat16_tENS5_IJlSC_lEEESJ_SK_NS4_8TiledMMAINS4_8MMA_AtomIJNS4_4SM904GMMA28MMA_64x128x16_F32BF16BF16_SSILNSO_5MajorE0ELSQ_0ELNSO_7ScaleInE1ELSR_1EEEEEENS4_6LayoutINS5_IJSC_SC_SC_EEENS5_IJNSA_ILi0EEESW_SW_EEEEENS5_IJNS4_10UnderscoreESZ_SZ_EEEEENS4_23SM90_TMA_LOAD_MULTICASTENS4_14ComposedLayoutINS4_7SwizzleILi3ELi4ELi3EEENS4_18smem_ptr_flag_bitsILi16EEENSU_INS5_IJNSA_ILi8EEESG_EEENS5_IJSG_SC_EEEEEEEvNS4_8identityES12_S1C_vS1D_EENS_8epilogue10collective6detail29Sm90TmaWarpSpecializedAdapterINS1G_15DefaultEpilogueISJ_SK_SK_NS1F_6thread17LinearCombinationISJ_Li1EffLNS1K_9ScaleType4KindE0ELNS_15FloatRoundStyleE2ESJ_EENS1_15EpilogueDefaultEEEEEvvEEEEvNT_6ParamsE:
        .type           _ZN7cutlass13device_kernelINS_4gemm6kernel13GemmUniversalIN4cute5tupleIJiiiiEEENS1_10collective13CollectiveMmaINS1_34MainloopSm90TmaGmmaWarpSpecializedILi4ENS5_IJNS4_1CILi2EEESB_NSA_ILi1EEEEEENS1_32KernelTmaWarpSpecializedPingpongEEENS5_IJNSA_ILi64EEENSA_ILi128EEESG_EEENS_10bfloat16_tENS5_IJlSC_lEEESJ_SK_NS4_8TiledMMAINS4_8MMA_AtomIJNS4_4SM904GMMA28MMA_64x128x16_F32BF16BF16_SSILNSO_5MajorE0ELSQ_0ELNSO_7ScaleInE1ELSR_1EEEEEENS4_6LayoutINS5_IJSC_SC_SC_EEENS5_IJNSA_ILi0EEESW_SW_EEEEENS5_IJNS4_10UnderscoreESZ_SZ_EEEEENS4_23SM90_TMA_LOAD_MULTICASTENS4_14ComposedLayoutINS4_7SwizzleILi3ELi4ELi3EEENS4_18smem_ptr_flag_bitsILi16EEENSU_INS5_IJNSA_ILi8EEESG_EEENS5_IJSG_SC_EEEEEEEvNS4_8identityES12_S1C_vS1D_EENS_8epilogue10collective6detail29Sm90TmaWarpSpecializedAdapterINS1G_15DefaultEpilogueISJ_SK_SK_NS1F_6thread17LinearCombinationISJ_Li1EffLNS1K_9ScaleType4KindE0ELNS_15FloatRoundStyleE2ESJ_EENS1_15EpilogueDefaultEEEEEvvEEEEvNT_6ParamsE,@function
        .size           _ZN7cutlass13device_kernelINS_4gemm6kernel13GemmUniversalIN4cute5tupleIJiiiiEEENS1_10collective13CollectiveMmaINS1_34MainloopSm90TmaGmmaWarpSpecializedILi4ENS5_IJNS4_1CILi2EEESB_NSA_ILi1EEEEEENS1_32KernelTmaWarpSpecializedPingpongEEENS5_IJNSA_ILi64EEENSA_ILi128EEESG_EEENS_10bfloat16_tENS5_IJlSC_lEEESJ_SK_NS4_8TiledMMAINS4_8MMA_AtomIJNS4_4SM904GMMA28MMA_64x128x16_F32BF16BF16_SSILNSO_5MajorE0ELSQ_0ELNSO_7ScaleInE1ELSR_1EEEEEENS4_6LayoutINS5_IJSC_SC_SC_EEENS5_IJNSA_ILi0EEESW_SW_EEEEENS5_IJNS4_10UnderscoreESZ_SZ_EEEEENS4_23SM90_TMA_LOAD_MULTICASTENS4_14ComposedLayoutINS4_7SwizzleILi3ELi4ELi3EEENS4_18smem_ptr_flag_bitsILi16EEENSU_INS5_IJNSA_ILi8EEESG_EEENS5_IJSG_SC_EEEEEEEvNS4_8identityES12_S1C_vS1D_EENS_8epilogue10collective6detail29Sm90TmaWarpSpecializedAdapterINS1G_15DefaultEpilogueISJ_SK_SK_NS1F_6thread17LinearCombinationISJ_Li1EffLNS1K_9ScaleType4KindE0ELNS_15FloatRoundStyleE2ESJ_EENS1_15EpilogueDefaultEEEEEvvEEEEvNT_6ParamsE,(.L_x_200 - _ZN7cutlass13device_kernelINS_4gemm6kernel13GemmUniversalIN4cute5tupleIJiiiiEEENS1_10collective13CollectiveMmaINS1_34MainloopSm90TmaGmmaWarpSpecializedILi4ENS5_IJNS4_1CILi2EEESB_NSA_ILi1EEEEEENS1_32KernelTmaWarpSpecializedPingpongEEENS5_IJNSA_ILi64EEENSA_ILi128EEESG_EEENS_10bfloat16_tENS5_IJlSC_lEEESJ_SK_NS4_8TiledMMAINS4_8MMA_AtomIJNS4_4SM904GMMA28MMA_64x128x16_F32BF16BF16_SSILNSO_5MajorE0ELSQ_0ELNSO_7ScaleInE1ELSR_1EEEEEENS4_6LayoutINS5_IJSC_SC_SC_EEENS5_IJNSA_ILi0EEESW_SW_EEEEENS5_IJNS4_10UnderscoreESZ_SZ_EEEEENS4_23SM90_TMA_LOAD_MULTICASTENS4_14ComposedLayoutINS4_7SwizzleILi3ELi4ELi3EEENS4_18smem_ptr_flag_bitsILi16EEENSU_INS5_IJNSA_ILi8EEESG_EEENS5_IJSG_SC_EEEEEEEvNS4_8identityES12_S1C_vS1D_EENS_8epilogue10collective6detail29Sm90TmaWarpSpecializedAdapterINS1G_15DefaultEpilogueISJ_SK_SK_NS1F_6thread17LinearCombinationISJ_Li1EffLNS1K_9ScaleType4KindE0ELNS_15FloatRoundStyleE2ESJ_EENS1_15EpilogueDefaultEEEEEvvEEEEvNT_6ParamsE)
        .other          _ZN7cutlass13device_kernelINS_4gemm6kernel13GemmUniversalIN4cute5tupleIJiiiiEEENS1_10collective13CollectiveMmaINS1_34MainloopSm90TmaGmmaWarpSpecializedILi4ENS5_IJNS4_1CILi2EEESB_NSA_ILi1EEEEEENS1_32KernelTmaWarpSpecializedPingpongEEENS5_IJNSA_ILi64EEENSA_ILi128EEESG_EEENS_10bfloat16_tENS5_IJlSC_lEEESJ_SK_NS4_8TiledMMAINS4_8MMA_AtomIJNS4_4SM904GMMA28MMA_64x128x16_F32BF16BF16_SSILNSO_5MajorE0ELSQ_0ELNSO_7ScaleInE1ELSR_1EEEEEENS4_6LayoutINS5_IJSC_SC_SC_EEENS5_IJNSA_ILi0EEESW_SW_EEEEENS5_IJNS4_10UnderscoreESZ_SZ_EEEEENS4_23SM90_TMA_LOAD_MULTICASTENS4_14ComposedLayoutINS4_7SwizzleILi3ELi4ELi3EEENS4_18smem_ptr_flag_bitsILi16EEENSU_INS5_IJNSA_ILi8EEESG_EEENS5_IJSG_SC_EEEEEEEvNS4_8identityES12_S1C_vS1D_EENS_8epilogue10collective6detail29Sm90TmaWarpSpecializedAdapterINS1G_15DefaultEpilogueISJ_SK_SK_NS1F_6thread17LinearCombinationISJ_Li1EffLNS1K_9ScaleType4KindE0ELNS_15FloatRoundStyleE2ESJ_EENS1_15EpilogueDefaultEEEEEvvEEEEvNT_6ParamsE,@"STO_CUDA_ENTRY STV_DEFAULT"
_ZN7cutlass13device_kernelINS_4gemm6kernel13GemmUniversalIN4cute5tupleIJiiiiEEENS1_10collective13CollectiveMmaINS1_34MainloopSm90TmaGmmaWarpSpecializedILi4ENS5_IJNS4_1CILi2EEESB_NSA_ILi1EEEEEENS1_32KernelTmaWarpSpecializedPingpongEEENS5_IJNSA_ILi64EEENSA_ILi128EEESG_EEENS_10bfloat16_tENS5_IJlSC_lEEESJ_SK_NS4_8TiledMMAINS4_8MMA_AtomIJNS4_4SM904GMMA28MMA_64x128x16_F32BF16BF16_SSILNSO_5MajorE0ELSQ_0ELNSO_7ScaleInE1ELSR_1EEEEEENS4_6LayoutINS5_IJSC_SC_SC_EEENS5_IJNSA_ILi0EEESW_SW_EEEEENS5_IJNS4_10UnderscoreESZ_SZ_EEEEENS4_23SM90_TMA_LOAD_MULTICASTENS4_14ComposedLayoutINS4_7SwizzleILi3ELi4ELi3EEENS4_18smem_ptr_flag_bitsILi16EEENSU_INS5_IJNSA_ILi8EEESG_EEENS5_IJSG_SC_EEEEEEEvNS4_8identityES12_S1C_vS1D_EENS_8epilogue10collective6detail29Sm90TmaWarpSpecializedAdapterINS1G_15DefaultEpilogueISJ_SK_SK_NS1F_6thread17LinearCombinationISJ_Li1EffLNS1K_9ScaleType4KindE0ELNS_15FloatRoundStyleE2ESJ_EENS1_15EpilogueDefaultEEEEEvvEEEEvNT_6ParamsE:
[----:B------:R-:W0:Y:S01]  /*0000*/  LDC R1, c[0x0][0x28] ;  /* 0x00000a00ff017b82 */ /* 0x000e220000000800 */
[----:B------:R-:W1:Y:S01]  /*0010*/  S2R R0, SR_TID.X ;  /* 0x0000000000007919 */ /* 0x000e620000002100 */
[----:B------:R-:W-:Y:S01]  /*0020*/  ELECT P0, URZ, PT ;  /* 0x00000000003f782f */ /* 0x000fe20003800000 */
[----:B------:R-:W-:Y:S01]  /*0030*/  BSSY B0, `(.L_x_0) ;  /* 0x0000014000007945 */ /* 0x000fe20003800000 */
[--C-:B-1----:R-:W-:Y:S02]  /*0040*/  SHF.R.U32.HI R2, RZ, 0x5, R0.reuse ;  /* 0x00000005ff027819 */ /* 0x102fe40000011600 */
[----:B------:R-:W-:-:S03]  /*0050*/  SHF.R.U32.HI R4, RZ, 0x7, R0 ;  /* 0x00000007ff047819 */ /* 0x000fc60000011600 */
[----:B------:R-:W1:Y:S02]  /*0060*/  SHFL.IDX PT, R3, R2, RZ, 0x1f ;  /* 0x00001fff02037589 */ /* 0x000e6400000e0000 */
[----:B-1----:R-:W-:Y:S02]  /*0070*/  R2UR UR6, R3 ;  /* 0x00000000030672ca */ /* 0x002fe400000e0000 */
[----:B------:R1:W2:Y:S11]  /*0080*/  SHFL.IDX PT, R3, R4, RZ, 0x1f ;  /* 0x00001fff04037589 */ /* 0x0002b600000e0000 */
[----:B------:R-:W-:-:S02]  /*0090*/  USHF.R.S32.HI UR4, URZ, 0x1f, UR6 ;  /* 0x0000001f3f047899 */ /* 0x000fc40008011406 */
[----:B------:R-:W-:Y:S02]  /*00a0*/  ISETP.NE.OR P0, PT, RZ, UR6, !P0 ;  /* 0x00000006ff007c0c */ /* 0x000fe4000c705670 */
[----:B------:R-:W-:-:S04]  /*00b0*/  ULEA.HI UR4, UR4, UR6, URZ, 0x2 ;  /* 0x0000000604047291 */ /* 0x000fc8000f8f103f */
[----:B------:R-:W-:-:S04]  /*00c0*/  ULOP3.LUT UR4, UR4, 0xfffffffc, URZ, 0xc0, !UPT ;  /* 0xfffffffc04047892 */ /* 0x000fc8000f8ec03f */
[----:B------:R-:W-:-:S03]  /*00d0*/  UIADD3 UR6, UR6, -UR4, URZ ;  /* 0x8000000406067290 */ /* 0x000fc6000fffe03f */
[----:B012---:R-:W-:Y:S09]  /*00e0*/  @P0 BRA `(.L_x_1) ;  /* 0x0000000000200947 */ /* 0x007ff20003800000 */
[----:B------:R-:W-:Y:S02]  /*00f0*/  ULDC.64 UR4, c[0x0][0x198] ;  /* 0x0000660000047ab9 */ /* 0x000fe40000000a00 */
[----:B------:R-:W-:Y:S02]  /*0100*/  UIADD3 UR8, UP0, UR4, 0xf0, URZ ;  /* 0x000000f004087890 */ /* 0x000fe4000ff1e03f */
[----:B------:R-:W-:Y:S02]  /*0110*/  UIADD3 UR4, UP1, UR4, 0x1f0, URZ ;  /* 0x000001f004047890 */ /* 0x000fe4000ff3e03f */
[----:B------:R-:W-:Y:S02]  /*0120*/  UIADD3.X UR9, URZ, UR5, URZ, UP0, !UPT ;  /* 0x000000053f097290 */ /* 0x000fe400087fe43f */
[----:B------:R-:W-:-:S07]  /*0130*/  UIADD3.X UR5, URZ, UR5, URZ, UP1, !UPT ;  /* 0x000000053f057290 */ /* 0x000fce0008ffe43f */
[----:B------:R0:W-:Y:S02]  /*0140*/  UTMACCTL.PF [UR8] ;  /* 0x00000000080079b9 */ /* 0x0001e40008040000 */
[----:B------:R0:W-:Y:S02]  /*0150*/  UTMACCTL.PF [UR4] ;  /* 0x00000000040079b9 */ /* 0x0001e40008040000 */
[----:B0-----:R-:W-:Y:S01]  /*0160*/  NOP ;  /* 0x0000000000007918 */ /* 0x001fe20000000000 */
.L_x_1:
[----:B------:R-:W-:Y:S05]  /*0170*/  BSYNC B0 ;  /* 0x0000000000007941 */ /* 0x000fea0003800000 */
.L_x_0:
[----:B------:R-:W0:Y:S01]  /*0180*/  SHFL.IDX PT, R5, R2, RZ, 0x1f ;  /* 0x00001fff02057589 */ /* 0x000e2200000e0000 */
[----:B------:R-:W-:Y:S01]  /*0190*/  R2UR UR19, R3 ;  /* 0x00000000031372ca */ /* 0x000fe200000e0000 */
[----:B------:R-:W-:-:S04]  /*01a0*/  UISETP.NE.AND UP0, UPT, UR6, 0x3, UPT ;  /* 0x000000030600788c */ /* 0x000fc8000bf05270 */
[----:B------:R-:W-:-:S08]  /*01b0*/  UISETP.EQ.OR UP0, UPT, UR6, URZ, !UP0 ;  /* 0x0000003f0600728c */ /* 0x000fd0000c702670 */
[----:B------:R-:W-:Y:S02]  /*01c0*/  UIADD3 UR14, UR19, -0x1, URZ ;  /* 0xffffffff130e7890 */ /* 0x000fe4000fffe03f */
[----:B------:R-:W-:Y:S02]  /*01d0*/  UISETP.EQ.AND UP0, UPT, UR19, URZ, UP0 ;  /* 0x0000003f1300728c */ /* 0x000fe40008702270 */
[----:B------:R-:W-:Y:S02]  /*01e0*/  UISETP.GE.U32.AND UP1, UPT, UR14, 0x2, UPT ;  /* 0x000000020e00788c */ /* 0x000fe4000bf26070 */
[----:B------:R-:W-:Y:S01]  /*01f0*/  USEL UR36, URZ, 0x1, !UP0 ;  /* 0x000000013f247887 */ /* 0x000fe2000c000000 */
[----:B0-----:R-:W-:-:S03]  /*0200*/  ISETP.NE.AND P0, PT, R5, RZ, PT ;  /* 0x000000ff0500720c */ /* 0x001fc60003f05270 */
[----:B------:R-:W-:-:S10]  /*0210*/  USEL UR36, UR36, 0x2, UP1 ;  /* 0x0000000224247887 */ /* 0x000fd40008800000 */
[----:B------:R-:W-:Y:S05]  /*0220*/  @P0 BRA `(.L_x_2) ;  /* 0x0000000000580947 */ /* 0x000fea0003800000 */
[----:B------:R-:W0:Y:S01]  /*0230*/  S2UR UR7, SR_CgaCtaId ;  /* 0x00000000000779c3 */ /* 0x000e220000008800 */
[----:B------:R-:W-:Y:S01]  /*0240*/  UMOV UR4, 0x400 ;  /* 0x0000040000047882 */ /* 0x000fe20000000000 */
[----:B------:R-:W-:Y:S01]  /*0250*/  UMOV UR5, 0x1 ;  /* 0x0000000100057882 */ /* 0x000fe20000000000 */
[----:B------:R-:W-:Y:S01]  /*0260*/  UMOV UR8, 0x3 ;  /* 0x0000000300087882 */ /* 0x000fe20000000000 */
[----:B------:R-:W-:Y:S01]  /*0270*/  ELECT P0, URZ, PT ;  /* 0x00000000003f782f */ /* 0x000fe20003800000 */
[----:B------:R-:W-:-:S04]  /*0280*/  UIADD3 UR8, -UR8, 0x100000, URZ ;  /* 0x0010000008087890 */ /* 0x000fc8000fffe13f */
[----:B------:R-:W-:Y:S02]  /*0290*/  USHF.L.U32 UR9, UR8, 0xb, URZ ;  /* 0x0000000b08097899 */ /* 0x000fe4000800063f */
[----:B------:R-:W-:Y:S02]  /*02a0*/  USHF.L.U32 UR8, UR8, 0x1, URZ ;  /* 0x0000000108087899 */ /* 0x000fe4000800063f */
[----:B0-----:R-:W-:Y:S02]  /*02b0*/  ULEA UR7, UR7, UR4, 0x18 ;  /* 0x0000000407077291 */ /* 0x001fe4000f8ec03f */
[----:B------:R-:W-:-:S04]  /*02c0*/  UIADD3 UR4, -UR5, 0x100000, URZ ;  /* 0x0010000005047890 */ /* 0x000fc8000fffe13f */
[----:B------:R-:W-:Y:S02]  /*02d0*/  USHF.L.U32 UR5, UR4, 0xb, URZ ;  /* 0x0000000b04057899 */ /* 0x000fe4000800063f */
[----:B------:R-:W-:Y:S01]  /*02e0*/  USHF.L.U32 UR4, UR4, 0x1, URZ ;  /* 0x0000000104047899 */ /* 0x000fe2000800063f */
[----:B------:R-:W0:Y:S11]  /*02f0*/  FENCE.VIEW.ASYNC.S ;  /* 0x00000000000073c6 */ /* 0x000e360000000000 */
[----:B0-----:R0:W1:Y:S01]  /*0300*/  SYNCS.EXCH.64 URZ, [UR7], UR4 ;  /* 0x00000004073f75b2 */ /* 0x0010620008000100 */
[----:B------:R0:W2:Y:S01]  /*0310*/  SYNCS.EXCH.64 URZ, [UR7+0x20], UR8 ;  /* 0x00002008073f75b2 */ /* 0x0000a20008000100 */
[----:B------:R0:W3:Y:S01]  /*0320*/  SYNCS.EXCH.64 URZ, [UR7+0x8], UR4 ;  /* 0x00000804073f75b2 */ /* 0x0000e20008000100 */
[----:B------:R0:W4:Y:S01]  /*0330*/  SYNCS.EXCH.64 URZ, [UR7+0x28], UR8 ;  /* 0x00002808073f75b2 */ /* 0x0001220008000100 */
[----:B------:R0:W0:Y:S01]  /*0340*/  SYNCS.EXCH.64 URZ, [UR7+0x10], UR4 ;  /* 0x00001004073f75b2 */ /* 0x0000220008000100 */
[----:B------:R0:W0:Y:S01]  /*0350*/  SYNCS.EXCH.64 URZ, [UR7+0x30], UR8 ;  /* 0x00003008073f75b2 */ /* 0x0000220008000100 */
[----:B------:R0:W0:Y:S01]  /*0360*/  SYNCS.EXCH.64 URZ, [UR7+0x18], UR4 ;  /* 0x00001804073f75b2 */ /* 0x0000220008000100 */
[----:B------:R0:W0:Y:S01]  /*0370*/  SYNCS.EXCH.64 URZ, [UR7+0x38], UR8 ;  /* 0x00003808073f75b2 */ /* 0x0000220008000100 */
[----:B------:R-:W-:Y:S01]  /*0380*/  NOP ;  /* 0x0000000000007918 */ /* 0x000fe20000000000 */
.L_x_2:
[----:B------:R-:W5:Y:S01]  /*0390*/  S2UR UR15, SR_CTAID.X ;  /* 0x00000000000f79c3 */ /* 0x000f620000002500 */
[----:B------:R-:W1:Y:S01]  /*03a0*/  SHFL.IDX PT, R8, R2, RZ, 0x1f ;  /* 0x00001fff02087589 */ /* 0x000e6200000e0000 */
[----:B------:R-:W-:Y:S01]  /*03b0*/  SHF.R.S32.HI R3, RZ, 0x1f, R0 ;  /* 0x0000001fff037819 */ /* 0x000fe20000011400 */
[----:B0-----:R-:W-:Y:S01]  /*03c0*/  ULDC UR4, c[0x0][0x150] ;  /* 0x0000540000047ab9 */ /* 0x001fe20000000800 */
[----:B------:R-:W-:Y:S01]  /*03d0*/  ELECT P0, URZ, PT ;  /* 0x00000000003f782f */ /* 0x000fe20003800000 */
[----:B------:R0:W2:Y:S01]  /*03e0*/  SHFL.IDX PT, R9, R2, RZ, 0x1f ;  /* 0x00001fff02097589 */ /* 0x0000a200000e0000 */
[----:B------:R-:W-:Y:S02]  /*03f0*/  LEA.HI R3, R3, R0, RZ, 0x7 ;  /* 0x0000000003037211 */ /* 0x000fe400078f38ff */
[----:B------:R-:W-:Y:S01]  /*0400*/  ELECT P1, URZ, PT ;  /* 0x00000000003f782f */ /* 0x000fe20003820000 */
[----:B------:R-:W3:Y:S01]  /*0410*/  S2UR UR8, SR_CTAID.Y ;  /* 0x00000000000879c3 */ /* 0x000ee20000002600 */
[----:B------:R-:W-:Y:S01]  /*0420*/  ULDC UR7, c[0x0][0x144] ;  /* 0x0000510000077ab9 */ /* 0x000fe20000000800 */
[----:B------:R-:W-:Y:S01]  /*0430*/  LOP3.LUT R3, R3, 0xffffff80, RZ, 0xc0, !PT ;  /* 0xffffff8003037812 */ /* 0x000fe200078ec0ff */
[----:B------:R-:W-:Y:S01]  /*0440*/  UMOV UR18, 0x80 ;  /* 0x0000008000127882 */ /* 0x000fe20000000000 */
[----:B------:R-:W-:Y:S01]  /*0450*/  NOP ;  /* 0x0000000000007918 */ /* 0x000fe20000000000 */
[----:B0-----:R-:W-:Y:S01]  /*0460*/  SHF.R.S32.HI R2, RZ, 0x1f, R5 ;  /* 0x0000001fff027819 */ /* 0x001fe20000011405 */
[----:B------:R-:W-:Y:S01]  /*0470*/  NOP ;  /* 0x0000000000007918 */ /* 0x000fe20000000000 */
[----:B------:R-:W-:Y:S01]  /*0480*/  IMAD.IADD R3, R0, 0x1, -R3 ;  /* 0x0000000100037824 */ /* 0x000fe200078e0a03 */
[----:B------:R-:W-:Y:S01]  /*0490*/  ULDC UR17, c[0x0][0x148] ;  /* 0x0000520000117ab9 */ /* 0x000fe20000000800 */
[----:B------:R-:W-:Y:S01]  /*04a0*/  LEA.HI R2, R2, R5, RZ, 0x2 ;  /* 0x0000000502027211 */ /* 0x000fe200078f10ff */
[----:B------:R-:W-:Y:S01]  /*04b0*/  IMAD.MOV.U32 R23, RZ, RZ, 0x1 ;  /* 0x00000001ff177424 */ /* 0x000fe200078e00ff */
[----:B------:R0:W0:Y:S01]  /*04c0*/  SHFL.IDX PT, R97, R4, RZ, 0x1f ;  /* 0x00001fff04617589 */ /* 0x00002200000e0000 */
[----:B------:R-:W-:-:S02]  /*04d0*/  SHF.R.S32.HI R6, RZ, 0x1f, R3 ;  /* 0x0000001fff067819 */ /* 0x000fc40000011403 */
[----:B------:R-:W-:Y:S02]  /*04e0*/  LOP3.LUT R2, R2, 0x3ffffffc, RZ, 0xc0, !PT ;  /* 0x3ffffffc02027812 */ /* 0x000fe400078ec0ff */
[----:B-----5:R-:W-:Y:S02]  /*04f0*/  I2FP.F32.U32 R10, UR15 ;  /* 0x0000000f000a7c45 */ /* 0x020fe40008201000 */
[----:B------:R-:W-:Y:S01]  /*0500*/  LEA.HI R7, R6, R3, RZ, 0x3 ;  /* 0x0000000306077211 */ /* 0x000fe200078f18ff */
[----:B------:R-:W-:Y:S01]  /*0510*/  IMAD.IADD R2, R5, 0x1, -R2 ;  /* 0x0000000105027824 */ /* 0x000fe200078e0a02 */
[----:B-1----:R-:W-:Y:S01]  /*0520*/  ISETP.NE.OR P0, PT, R8, RZ, !P0 ;  /* 0x000000ff0800720c */ /* 0x002fe20004705670 */
[----:B------:R-:W-:Y:S01]  /*0530*/  FMUL R10, R10, UR4 ;  /* 0x000000040a0a7c20 */ /* 0x000fe20008400000 */
[--C-:B------:R-:W-:Y:S01]  /*0540*/  SHF.R.S32.HI R8, RZ, 0x3, R7.reuse ;  /* 0x00000003ff087819 */ /* 0x100fe20000011407 */
[----:B------:R-:W-:Y:S01]  /*0550*/  ULDC UR4, c[0x0][0x154] ;  /* 0x0000550000047ab9 */ /* 0x000fe20000000800 */
[----:B------:R-:W-:-:S02]  /*0560*/  SHF.R.S32.HI R7, RZ, 0x1f, R7 ;  /* 0x0000001fff077819 */ /* 0x000fc40000011407 */
[----:B--2---:R-:W-:Y:S01]  /*0570*/  ISETP.NE.OR P1, PT, R9, RZ, !P1 ;  /* 0x000000ff0900720c */ /* 0x004fe20004f25670 */
[----:B------:R-:W1:Y:S01]  /*0580*/  F2I.U32.TRUNC.NTZ R10, R10 ;  /* 0x0000000a000a7305 */ /* 0x000e62000020f000 */
[----:B------:R-:W-:Y:S02]  /*0590*/  LEA.HI R7, R7, R8, RZ, 0x2 ;  /* 0x0000000807077211 */ /* 0x000fe400078f10ff */
[----:B---3--:R-:W-:Y:S02]  /*05a0*/  I2FP.F32.U32 R9, UR8 ;  /* 0x0000000800097c45 */ /* 0x008fe40008201000 */
[----:B------:R-:W-:Y:S01]  /*05b0*/  LOP3.LUT R7, R7, 0xfffffffc, RZ, 0xc0, !PT ;  /* 0xfffffffc07077812 */ /* 0x000fe200078ec0ff */
[----:B------:R-:W-:Y:S01]  /*05c0*/  VOTEU.ALL UP0, P0 ;  /* 0x00000000003f7886 */ /* 0x000fe20000000000 */
[----:B------:R-:W-:Y:S01]  /*05d0*/  ISETP.NE.AND P2, PT, RZ, UR19, PT ;  /* 0x00000013ff007c0c */ /* 0x000fe2000bf45270 */
[----:B------:R-:W-:Y:S02]  /*05e0*/  FMUL R9, R9, UR4 ;  /* 0x0000000409097c20 */ /* 0x000fe40008400000 */
[----:B------:R-:W-:Y:S01]  /*05f0*/  IMAD.IADD R7, R8, 0x1, -R7 ;  /* 0x0000000108077824 */ /* 0x000fe200078e0a07 */
[----:B------:R-:W2:Y:S01]  /*0600*/  @!UP0 S2UR UR11, SR_CgaCtaId ;  /* 0x00000000000b89c3 */ /* 0x000ea20000008800 */
[----:B------:R-:W-:Y:S01]  /*0610*/  VOTEU.ALL UP1, P1 ;  /* 0x00000000003f7886 */ /* 0x000fe20000820000 */
[----:B------:R-:W-:Y:S01]  /*0620*/  @!UP0 UMOV UR10, 0x400 ;  /* 0x00000400000a8882 */ /* 0x000fe20000000000 */
[----:B------:R-:W-:Y:S01]  /*0630*/  IMAD R2, R2, 0x4, R7 ;  /* 0x0000000402027824 */ /* 0x000fe200078e0207 */
[----:B-1----:R-:W-:Y:S01]  /*0640*/  R2UR UR4, R10 ;  /* 0x000000000a0472ca */ /* 0x002fe200000e0000 */
[----:B------:R-:W1:Y:S01]  /*0650*/  F2I.U32.TRUNC.NTZ R9, R9 ;  /* 0x0000000900097305 */ /* 0x000e62000020f000 */
[----:B------:R-:W-:Y:S01]  /*0660*/  @!UP1 UMOV UR13, 0x400 ;  /* 0x00000400000d9882 */ /* 0x000fe20000000000 */
[C---:B------:R-:W-:Y:S01]  /*0670*/  IMAD.SHL.U32 R5, R2.reuse, 0x4, RZ ;  /* 0x0000000402057824 */ /* 0x040fe200078e00ff */
[----:B------:R-:W3:Y:S01]  /*0680*/  @!UP1 S2UR UR16, SR_CgaCtaId ;  /* 0x00000000001099c3 */ /* 0x000ee20000008800 */
[C---:B------:R-:W-:Y:S01]  /*0690*/  LEA.HI R7, R2.reuse, R2, RZ, 0x1 ;  /* 0x0000000202077211 */ /* 0x040fe200078f08ff */
[----:B------:R-:W-:Y:S01]  /*06a0*/  VOTEU.ALL UP2, P1 ;  /* 0x00000000003f7886 */ /* 0x000fe20000840000 */
[----:B------:R-:W-:Y:S01]  /*06b0*/  VOTEU.ALL UP3, P1 ;  /* 0x00000000003f7886 */ /* 0x000fe20000860000 */
[----:B------:R-:W-:Y:S01]  /*06c0*/  LOP3.LUT R22, R2, 0xc, R5, 0x78, !PT ;  /* 0x0000000c02167812 */ /* 0x000fe200078e7805 */
[----:B------:R-:W-:Y:S01]  /*06d0*/  VOTEU.ALL UP4, P1 ;  /* 0x00000000003f7886 */ /* 0x000fe20000880000 */
[----:B------:R-:W-:Y:S01]  /*06e0*/  LOP3.LUT R7, R7, 0xfffffffe, RZ, 0xc0, !PT ;  /* 0xfffffffe07077812 */ /* 0x000fe200078ec0ff */
[----:B------:R-:W-:Y:S01]  /*06f0*/  VOTEU.ALL UP5, P1 ;  /* 0x00000000003f7886 */ /* 0x000fe200008a0000 */
[----:B------:R-:W5:Y:S01]  /*0700*/  LDC R5, c[0x0][0x140] ;  /* 0x00005000ff057b82 */ /* 0x000f620000000800 */
[----:B------:R-:W-:-:S02]  /*0710*/  UIADD3 UR4, -UR4, URZ, URZ ;  /* 0x0000003f04047290 */ /* 0x000fc4000fffe13f */
[----:B------:R-:W-:Y:S01]  /*0720*/  IMAD.IADD R7, R2, 0x1, -R7 ;  /* 0x0000000102077824 */ /* 0x000fe200078e0a07 */
[----:B-1----:R-:W-:Y:S01]  /*0730*/  R2UR UR9, R9 ;  /* 0x00000000090972ca */ /* 0x002fe200000e0000 */
[----:B------:R-:W-:-:S03]  /*0740*/  UIMAD UR7, UR7, UR4, UR15 ;  /* 0x00000004070772a4 */ /* 0x000fc6000f8e020f */
[----:B------:R-:W-:Y:S01]  /*0750*/  UMOV UR4, 0x20 ;  /* 0x0000002000047882 */ /* 0x000fe20000000000 */
[----:B--2---:R-:W-:Y:S02]  /*0760*/  @!UP0 ULEA UR12, UR11, UR10, 0x18 ;  /* 0x0000000a0b0c8291 */ /* 0x004fe4000f8ec03f */
[----:B------:R-:W-:Y:S01]  /*0770*/  ISETP.NE.AND P3, PT, R7, UR7, PT ;  /* 0x0000000707007c0c */ /* 0x000fe2000bf65270 */
[----:B------:R-:W-:-:S04]  /*0780*/  @!UP0 UIADD3 UR4, -UR4, 0x100000, URZ ;  /* 0x0010000004048890 */ /* 0x000fc8000fffe13f */
[----:B------:R-:W-:Y:S02]  /*0790*/  @!UP0 USHF.L.U32 UR5, UR4, 0xb, URZ ;  /* 0x0000000b04058899 */ /* 0x000fe4000800063f */
[----:B------:R-:W-:Y:S02]  /*07a0*/  @!UP0 USHF.L.U32 UR4, UR4, 0x1, URZ ;  /* 0x0000000104048899 */ /* 0x000fe4000800063f */
[----:B------:R-:W-:-:S04]  /*07b0*/  @!UP1 UIADD3 UR10, -UR18, 0x100000, URZ ;  /* 0x00100000120a9890 */ /* 0x000fc8000fffe13f */
[----:B------:R-:W-:Y:S02]  /*07c0*/  @!UP1 USHF.L.U32 UR11, UR10, 0xb, URZ ;  /* 0x0000000b0a0b9899 */ /* 0x000fe4000800063f */
[----:B------:R-:W-:Y:S02]  /*07d0*/  @!UP1 USHF.L.U32 UR10, UR10, 0x1, URZ ;  /* 0x000000010a0a9899 */ /* 0x000fe4000800063f */
[----:B---3--:R-:W-:Y:S01]  /*07e0*/  @!UP1 ULEA UR13, UR16, UR13, 0x18 ;  /* 0x0000000d100d9291 */ /* 0x008fe2000f8ec03f */
[----:B------:R-:W-:Y:S01]  /*07f0*/  VOTEU.ALL UP0, P0 ;  /* 0x00000000003f7886 */ /* 0x000fe20000000000 */
[----:B------:R-:W-:Y:S01]  /*0800*/  VOTEU.ALL UP1, P0 ;  /* 0x00000000003f7886 */ /* 0x000fe20000020000 */
[----:B------:R-:W-:Y:S01]  /*0810*/  UIADD3 UR9, -UR9, URZ, URZ ;  /* 0x0000003f09097290 */ /* 0x000fe2000fffe13f */
[----:B------:R-:W-:Y:S01]  /*0820*/  LOP3.LUT P0, RZ, R3, 0x7, RZ, 0xc0, !PT ;  /* 0x0000000703ff7812 */ /* 0x000fe2000780c0ff */
[----:B------:R-:W1:Y:S02]  /*0830*/  FENCE.VIEW.ASYNC.S ;  /* 0x00000000000073c6 */ /* 0x000e640000000000 */
[----:B-1----:R-:W1:Y:S01]  /*0840*/  @!UP0 SYNCS.EXCH.64 URZ, [UR12+0x70], UR4 ;  /* 0x000070040c3f85b2 */ /* 0x002e620008000100 */
[----:B------:R-:W-:-:S02]  /*0850*/  @P3 LEA.HI R2, R22, R22, RZ, 0x1 ;  /* 0x0000001616023211 */ /* 0x000fc400078f08ff */
[----:B-----5:R-:W-:Y:S02]  /*0860*/  ISETP.EQ.U32.AND P1, PT, R5, 0x1, PT ;  /* 0x000000010500780c */ /* 0x020fe40003f22070 */
[----:B------:R-:W-:Y:S02]  /*0870*/  @P3 SHF.R.S32.HI R2, RZ, 0x1, R2 ;  /* 0x00000001ff023819 */ /* 0x000fe40000011402 */
[----:B------:R-:W-:Y:S01]  /*0880*/  ISETP.LT.U32.AND P0, PT, R22, 0x4, !P0 ;  /* 0x000000041600780c */ /* 0x000fe20004701070 */
[----:B------:R2:W3:Y:S01]  /*0890*/  @!UP1 SYNCS.EXCH.64 URZ, [UR12+0x78], UR4 ;  /* 0x000078040c3f95b2 */ /* 0x0004e20008000100 */
[----:B------:R-:W-:Y:S01]  /*08a0*/  NOP ;  /* 0x0000000000007918 */ /* 0x000fe20000000000 */
[----:B--2---:R-:W-:Y:S01]  /*08b0*/  UIMAD UR4, UR17, UR9, UR8 ;  /* 0x00000009110472a4 */ /* 0x004fe2000f8e0208 */
[----:B------:R2:W0:Y:S05]  /*08c0*/  @!UP2 SYNCS.EXCH.64 URZ, [UR13+0x50], UR10 ;  /* 0x0000500a0d3fa5b2 */ /* 0x00042a0008000100 */
[----:B------:R-:W-:-:S02]  /*08d0*/  @P3 ISETP.NE.AND P4, PT, R2, UR4, PT ;  /* 0x0000000402003c0c */ /* 0x000fc4000bf85270 */
[----:B------:R-:W-:Y:S02]  /*08e0*/  SEL R2, RZ, 0x1, !P0 ;  /* 0x00000001ff027807 */ /* 0x000fe40004000000 */
[----:B------:R-:W-:-:S04]  /*08f0*/  @P3 SEL R23, RZ, 0x1, P4 ;  /* 0x00000001ff173807 */ /* 0x000fc80002000000 */
[----:B------:R-:W-:Y:S01]  /*0900*/  LOP3.LUT R23, R23, R2, RZ, 0xc0, !PT ;  /* 0x0000000217177212 */ /* 0x000fe200078ec0ff */
[----:B------:R2:W0:Y:S01]  /*0910*/  @!UP3 SYNCS.EXCH.64 URZ, [UR13+0x58], UR10 ;  /* 0x0000580a0d3fb5b2 */ /* 0x0004220008000100 */
[----:B------:R2:W0:Y:S01]  /*0920*/  @!UP4 SYNCS.EXCH.64 URZ, [UR13+0x60], UR10 ;  /* 0x0000600a0d3fc5b2 */ /* 0x0004220008000100 */
[----:B------:R2:W0:Y:S01]  /*0930*/  @!UP5 SYNCS.EXCH.64 URZ, [UR13+0x68], UR10 ;  /* 0x0000680a0d3fd5b2 */ /* 0x0004220008000100 */
[----:B------:R-:W-:Y:S01]  /*0940*/  NOP ;  /* 0x0000000000007918 */ /* 0x000fe20000000000 */
[----:B-12---:R-:W-:Y:S05]  /*0950*/  @!P1 BRA `(.L_x_3) ;  /* 0x0000000000089947 */ /* 0x006fea0003800000 */
[----:B0--34-:R-:W-:Y:S01]  /*0960*/  UCGABAR_ARV ;  /* 0x00000000000079c7 */ /* 0x019fe20008000000 */
[----:B------:R-:W-:Y:S05]  /*0970*/  BRA `(.L_x_4) ;  /* 0x0000000000047947 */ /* 0x000fea0003800000 */
.L_x_3:
[----:B0--34-:R-:W-:Y:S01]  /*0980*/  NOP ;  /* 0x0000000000007918 */ /* 0x019fe20000000000 */
.L_x_4:
[----:B------:R-:W-:Y:S01]  /*0990*/  ULDC.64 UR4, c[0x0][0x598] ;  /* 0x0001660000047ab9 */ /* 0x000fe20000000a00 */
[----:B------:R-:W-:Y:S01]  /*09a0*/  ULDC.64 UR54, c[0x0][0x208] ;  /* 0x0000820000367ab9 */ /* 0x000fe20000000a00 */
[----:B------:R-:W-:-:S04]  /*09b0*/  ISETP.NE.U32.AND P0, PT, RZ, UR4, PT ;  /* 0x00000004ff007c0c */ /* 0x000fc8000bf05070 */
[----:B------:R-:W-:-:S13]  /*09c0*/  ISETP.NE.AND.EX P0, PT, RZ, UR5, PT, P0 ;  /* 0x00000005ff007c0c */ /* 0x000fda000bf05300 */
[----:B------:R-:W-:Y:S05]  /*09d0*/  @!P0 BRA `(.L_x_5) ;  /* 0x00000000001c8947 */ /* 0x000fea0003800000 */
[----:B------:R-:W0:Y:S02]  /*09e0*/  LDC.64 R4, c[0x0][0x598] ;  /* 0x00016600ff047b82 */ /* 0x000e240000000a00 */
[----:B0-----:R-:W2:Y:S02]  /*09f0*/  LDG.E.64 R4, desc[UR54][R4.64] ;  /* 0x0000003604047981 */ /* 0x001ea4000c1e1b00 */
[----:B--2---:R-:W-:-:S04]  /*0a00*/  ISETP.NE.U32.AND P0, PT, R4, RZ, PT ;  /* 0x000000ff0400720c */ /* 0x004fc80003f05070 */
[----:B------:R-:W-:-:S13]  /*0a10*/  ISETP.NE.AND.EX P0, PT, R5, RZ, PT, P0 ;  /* 0x000000ff0500720c */ /* 0x000fda0003f05300 */
[----:B------:R-:W-:Y:S05]  /*0a20*/  @!P0 BRA `(.L_x_5) ;  /* 0x0000000000088947 */ /* 0x000fea0003800000 */
[----:B------:R0:W5:Y:S01]  /*0a30*/  LD.E R88, desc[UR54][R4.64] ;  /* 0x0000003604587980 */ /* 0x000162000c101900 */
[----:B------:R-:W-:Y:S05]  /*0a40*/  BRA `(.L_x_6) ;  /* 0x0000000000247947 */ /* 0x000fea0003800000 */
.L_x_5:
[----:B------:R-:W-:Y:S02]  /*0a50*/  ULDC.64 UR4, c[0x0][0x588] ;  /* 0x0001620000047ab9 */ /* 0x000fe40000000a00 */
[----:B------:R-:W-:-:S04]  /*0a60*/  ISETP.NE.U32.AND P0, PT, RZ, UR4, PT ;  /* 0x00000004ff007c0c */ /* 0x000fc8000bf05070 */
[----:B------:R-:W-:-:S13]  /*0a70*/  ISETP.NE.AND.EX P0, PT, RZ, UR5, PT, P0 ;  /* 0x00000005ff007c0c */ /* 0x000fda000bf05300 */
[----:B------:R-:W-:Y:S05]  /*0a80*/  @!P0 BRA `(.L_x_7) ;  /* 0x00000000000c8947 */ /* 0x000fea0003800000 */
[----:B------:R-:W0:Y:S02]  /*0a90*/  LDC.64 R88, c[0x0][0x588] ;  /* 0x00016200ff587b82 */ /* 0x000e240000000a00 */
[----:B0-----:R1:W5:Y:S01]  /*0aa0*/  LDG.E R88, desc[UR54][R88.64] ;  /* 0x0000003658587981 */ /* 0x001362000c1e1900 */
[----:B------:R-:W-:Y:S05]  /*0ab0*/  BRA `(.L_x_6) ;  /* 0x0000000000087947 */ /* 0x000fea0003800000 */
.L_x_7:
[----:B------:R-:W-:Y:S02]  /*0ac0*/  ULDC UR4, c[0x0][0x580] ;  /* 0x0001600000047ab9 */ /* 0x000fe40000000800 */
[----:B------:R-:W-:-:S07]  /*0ad0*/  IMAD.U32 R88, RZ, RZ, UR4 ;  /* 0x00000004ff587e24 */ /* 0x000fce000f8e00ff */
.L_x_6:
[----:B------:R-:W-:Y:S02]  /*0ae0*/  ULDC.64 UR4, c[0x0][0x5a0] ;  /* 0x0001680000047ab9 */ /* 0x000fe40000000a00 */
[----:B------:R-:W-:-:S04]  /*0af0*/  ISETP.NE.U32.AND P0, PT, RZ, UR4, PT ;  /* 0x00000004ff007c0c */ /* 0x000fc8000bf05070 */
[----:B------:R-:W-:-:S13]  /*0b00*/  ISETP.NE.AND.EX P0, PT, RZ, UR5, PT, P0 ;  /* 0x00000005ff007c0c */ /* 0x000fda000bf05300 */
[----:B------:R-:W-:Y:S05]  /*0b10*/  @!P0 BRA `(.L_x_8) ;  /* 0x00000000001c8947 */ /* 0x000fea0003800000 */
[----:B0-----:R-:W0:Y:S02]  /*0b20*/  LDC.64 R4, c[0x0][0x5a0] ;  /* 0x00016800ff047b82 */ /* 0x001e240000000a00 */
[----:B0-----:R-:W2:Y:S02]  /*0b30*/  LDG.E.64 R4, desc[UR54][R4.64] ;  /* 0x0000003604047981 */ /* 0x001ea4000c1e1b00 */
[----:B--2---:R-:W-:-:S04]  /*0b40*/  ISETP.NE.U32.AND P0, PT, R4, RZ, PT ;  /* 0x000000ff0400720c */ /* 0x004fc80003f05070 */
[----:B------:R-:W-:-:S13]  /*0b50*/  ISETP.NE.AND.EX P0, PT, R5, RZ, PT, P0 ;  /* 0x000000ff0500720c */ /* 0x000fda0003f05300 */
[----:B------:R-:W-:Y:S05]  /*0b60*/  @!P0 BRA `(.L_x_8) ;  /* 0x0000000000088947 */ /* 0x000fea0003800000 */
[----:B-1----:R0:W5:Y:S01]  /*0b70*/  LD.E R89, desc[UR54][R4.64] ;  /* 0x0000003604597980 */ /* 0x002162000c101900 */
[----:B------:R-:W-:Y:S05]  /*0b80*/  BRA `(.L_x_9) ;  /* 0x0000000000247947 */ /* 0x000fea0003800000 */
.L_x_8:
[----:B------:R-:W-:Y:S02]  /*0b90*/  ULDC.64 UR4, c[0x0][0x590] ;  /* 0x0001640000047ab9 */ /* 0x000fe40000000a00 */
[----:B------:R-:W-:-:S04]  /*0ba0*/  ISETP.NE.U32.AND P0, PT, RZ, UR4, PT ;  /* 0x00000004ff007c0c */ /* 0x000fc8000bf05070 */
[----:B------:R-:W-:-:S13]  /*0bb0*/  ISETP.NE.AND.EX P0, PT, RZ, UR5, PT, P0 ;  /* 0x00000005ff007c0c */ /* 0x000fda000bf05300 */
[----:B------:R-:W-:Y:S05]  /*0bc0*/  @!P0 BRA `(.L_x_10) ;  /* 0x00000000000c8947 */ /* 0x000fea0003800000 */
[----:B0-----:R-:W1:Y:S02]  /*0bd0*/  LDC.64 R4, c[0x0][0x590] ;  /* 0x00016400ff047b82 */ /* 0x001e640000000a00 */
[----:B-1----:R1:W5:Y:S01]  /*0be0*/  LDG.E R89, desc[UR54][R4.64] ;  /* 0x0000003604597981 */ /* 0x002362000c1e1900 */
[----:B------:R-:W-:Y:S05]  /*0bf0*/  BRA `(.L_x_9) ;  /* 0x0000000000087947 */ /* 0x000fea0003800000 */
.L_x_10:
[----:B------:R-:W-:Y:S02]  /*0c00*/  ULDC UR4, c[0x0][0x584] ;  /* 0x0001610000047ab9 */ /* 0x000fe40000000800 */
[----:B-1----:R-:W-:-:S07]  /*0c10*/  IMAD.U32 R89, RZ, RZ, UR4 ;  /* 0x00000004ff597e24 */ /* 0x002fce000f8e00ff */
.L_x_9:
[----:B------:R-:W-:Y:S01]  /*0c20*/  ULDC UR4, c[0x0][0x65c] ;  /* 0x0001970000047ab9 */ /* 0x000fe20000000800 */
[----:B01----:R-:W0:Y:S01]  /*0c30*/  LDC.64 R4, c[0x0][0x650] ;  /* 0x00019400ff047b82 */ /* 0x003e220000000a00 */
[----:B------:R-:W-:Y:S01]  /*0c40*/  UISETP.NE.AND UP2, UPT, UR4, 0x1, UPT ;  /* 0x000000010400788c */ /* 0x000fe2000bf45270 */
[----:B------:R-:W-:Y:S01]  /*0c50*/  IMAD.MOV.U32 R18, RZ, RZ, -0x1 ;  /* 0xffffffffff127424 */ /* 0x000fe200078e00ff */
[----:B------:R-:W-:Y:S01]  /*0c60*/  UISETP.NE.AND UP0, UPT, UR19, 0x2, UPT ;  /* 0x000000021300788c */ /* 0x000fe2000bf05270 */
[----:B------:R-:W-:Y:S01]  /*0c70*/  IMAD.MOV.U32 R19, RZ, RZ, -0x1 ;  /* 0xffffffffff137424 */ /* 0x000fe200078e00ff */
[----:B------:R-:W-:-:S07]  /*0c80*/  UP2UR UR38, UPR, URZ, 0x4 ;  /* 0x000000043f267883 */ /* 0x000fce0008000000 */
[----:B------:R-:W-:Y:S01]  /*0c90*/  @UP2 ULDC UR12, c[0x0][0x10] ;  /* 0x00000400000c2ab9 */ /* 0x000fe20000000800 */
[----:B------:R-:W-:Y:S01]  /*0ca0*/  @UP2 UMOV UR4, UR8 ;  /* 0x0000000800042c82 */ /* 0x000fe20008000000 */
[----:B------:R-:W-:Y:S01]  /*0cb0*/  @UP2 UMOV UR5, URZ ;  /* 0x0000003f00052c82 */ /* 0x000fe20008000000 */
[----:B------:R-:W-:Y:S01]  /*0cc0*/  @!UP2 ULDC UR16, c[0x0][0xc] ;  /* 0x000003000010aab9 */ /* 0x000fe20000000800 */
[----:B------:R-:W-:Y:S01]  /*0cd0*/  @UP2 UIMAD.WIDE.U32 UR12, UR15, UR12, UR4 ;  /* 0x0000000c0f0c22a5 */ /* 0x000fe2000f8e0004 */
[----:B------:R-:W-:Y:S02]  /*0ce0*/  ULDC UR10, c[0x0][0xc] ;  /* 0x00000300000a7ab9 */ /* 0x000fe40000000800 */
[----:B------:R-:W-:Y:S01]  /*0cf0*/  @UP2 UMOV UR4, URZ ;  /* 0x0000003f00042c82 */ /* 0x000fe20008000000 */
[----:B------:R-:W-:Y:S01]  /*0d00*/  UMOV UR5, URZ ;  /* 0x0000003f00057c82 */ /* 0x000fe20008000000 */
[----:B------:R-:W-:Y:S01]  /*0d10*/  @UP2 UIADD3 UR18, UR13, UR4, URZ ;  /* 0x000000040d122290 */ /* 0x000fe2000fffe03f */
[----:B------:R-:W-:-:S02]  /*0d20*/  ULDC UR11, c[0x0][0x10] ;  /* 0x00000400000b7ab9 */ /* 0x000fc40000000800 */
[----:B------:R-:W-:Y:S01]  /*0d30*/  UMOV UR4, UR15 ;  /* 0x0000000f00047c82 */ /* 0x000fe20008000000 */
[----:B------:R-:W-:Y:S02]  /*0d40*/  UIMAD.WIDE.U32 UR10, UR10, UR11, URZ ;  /* 0x0000000b0a0a72a5 */ /* 0x000fe4000f8e003f */
[----:B------:R-:W-:Y:S01]  /*0d50*/  @!UP2 UIMAD.WIDE.U32 UR4, UR8, UR16, UR4 ;  /* 0x000000100804a2a5 */ /* 0x000fe2000f8e0004 */
[----:B------:R-:W-:Y:S02]  /*0d60*/  ULDC UR13, c[0x0][0x14] ;  /* 0x00000500000d7ab9 */ /* 0x000fe40000000800 */
[----:B------:R-:W-:Y:S02]  /*0d70*/  UIMAD.WIDE.U32 UR52, UR10, UR13, URZ ;  /* 0x0000000d0a3472a5 */ /* 0x000fe4000f8e003f */
[----:B------:R-:W-:Y:S02]  /*0d80*/  UIMAD UR37, UR11, UR13, URZ ;  /* 0x0000000d0b2572a4 */ /* 0x000fe4000f8e023f */
[----:B------:R-:W-:Y:S01]  /*0d90*/  @!UP2 UMOV UR12, UR4 ;  /* 0x00000004000cac82 */ /* 0x000fe20008000000 */
[----:B------:R-:W-:Y:S01]  /*0da0*/  @!UP2 UMOV UR18, UR5 ;  /* 0x000000050012ac82 */ /* 0x000fe20008000000 */
[----:B------:R-:W-:-:S02]  /*0db0*/  UIADD3 UR37, UR53, UR37, URZ ;  /* 0x0000002535257290 */ /* 0x000fc4000fffe03f */
[----:B------:R-:W-:-:S04]  /*0dc0*/  UIADD3 UR4, UP1, UR12, UR52, URZ ;  /* 0x000000340c047290 */ /* 0x000fc8000ff3e03f */
[----:B------:R-:W-:Y:S02]  /*0dd0*/  UIADD3.X UR5, UR18, UR37, URZ, UP1, !UPT ;  /* 0x0000002512057290 */ /* 0x000fe40008ffe43f */
[----:B------:R-:W-:Y:S02]  /*0de0*/  USEL UR4, UR4, UR12, !UP0 ;  /* 0x0000000c04047287 */ /* 0x000fe4000c000000 */
[----:B------:R-:W-:-:S04]  /*0df0*/  USEL UR5, UR5, UR18, !UP0 ;  /* 0x0000001205057287 */ /* 0x000fc8000c000000 */
[----:B0-----:R-:W-:Y:S01]  /*0e00*/  ISETP.LE.U32.AND P0, PT, R4, UR4, PT ;  /* 0x0000000404007c0c */ /* 0x001fe2000bf03070 */
[----:B------:R-:W-:Y:S01]  /*0e10*/  IMAD.U32 R16, RZ, RZ, UR4 ;  /* 0x00000004ff107e24 */ /* 0x000fe2000f8e00ff */
[----:B------:R-:W-:Y:S01]  /*0e20*/  PRMT R4, RZ, 0x7610, R4 ;  /* 0x00007610ff047816 */ /* 0x000fe20000000004 */
[----:B------:R-:W-:Y:S02]  /*0e30*/  IMAD.U32 R2, RZ, RZ, UR5 ;  /* 0x00000005ff027e24 */ /* 0x000fe4000f8e00ff */
[----:B------:R-:W-:-:S03]  /*0e40*/  IMAD.U32 R17, RZ, RZ, UR5 ;  /* 0x00000005ff117e24 */ /* 0x000fc6000f8e00ff */
[----:B------:R-:W-:Y:S01]  /*0e50*/  ISETP.GE.U32.AND.EX P0, PT, R2, R5, PT, P0 ;  /* 0x000000050200720c */ /* 0x000fe20003f06100 */
[----:B------:R-:W-:-:S12]  /*0e60*/  IMAD.MOV.U32 R2, RZ, RZ, -0x1 ;  /* 0xffffffffff027424 */ /* 0x000fd800078e00ff */
[----:B------:R-:W-:Y:S05]  /*0e70*/  @P0 BRA `(.L_x_11) ;  /* 0x0000000400500947 */ /* 0x000fea0003800000 */
[----:B------:R-:W-:Y:S01]  /*0e80*/  ULDC.64 UR18, c[0x0][0x628] ;  /* 0x00018a0000127ab9 */ /* 0x000fe20000000a00 */
[C---:B------:R-:W-:Y:S01]  /*0e90*/  R2UR UR20, R16.reuse ;  /* 0x00000000101472ca */ /* 0x040fe200000e0000 */
[----:B------:R-:W-:Y:S01]  /*0ea0*/  ULDC UR16, c[0x0][0x630] ;  /* 0x00018c0000107ab9 */ /* 0x000fe20000000800 */
[----:B------:R-:W-:Y:S02]  /*0eb0*/  ISETP.NE.U32.AND P0, PT, RZ, UR18, PT ;  /* 0x00000012ff007c0c */ /* 0x000fe4000bf05070 */
[----:B------:R-:W-:Y:S02]  /*0ec0*/  R2UR UR4, R16 ;  /* 0x00000000100472ca */ /* 0x000fe400000e0000 */
[----:B------:R-:W-:Y:S02]  /*0ed0*/  ISETP.NE.AND.EX P0, PT, RZ, UR19, PT, P0 ;  /* 0x00000013ff007c0c */ /* 0x000fe4000bf05300 */
[----:B------:R-:W-:-:S11]  /*0ee0*/  R2UR UR5, R17 ;  /* 0x00000000110572ca */ /* 0x000fd600000e0000 */
[----:B------:R-:W-:Y:S05]  /*0ef0*/  @!P0 BRA `(.L_x_12) ;  /* 0x0000000000308947 */ /* 0x000fea0003800000 */
[----:B------:R-:W-:Y:S01]  /*0f00*/  R2UR UR4, R16 ;  /* 0x00000000100472ca */ /* 0x000fe200000e0000 */
[----:B------:R-:W-:Y:S01]  /*0f10*/  ULDC UR12, c[0x0][0x634] ;  /* 0x00018d00000c7ab9 */ /* 0x000fe20000000800 */
[----:B------:R-:W-:-:S11]  /*0f20*/  R2UR UR15, R17 ;  /* 0x00000000110f72ca */ /* 0x000fd600000e0000 */
[----:B------:R-:W-:-:S04]  /*0f30*/  UIADD3 UR12, UP1, UR4, UR12, URZ ;  /* 0x0000000c040c7290 */ /* 0x000fc8000ff3e03f */
[----:B------:R-:W-:-:S04]  /*0f40*/  UIADD3.X UR15, URZ, UR15, URZ, UP1, !UPT ;  /* 0x0000000f3f0f7290 */ /* 0x000fc80008ffe43f */
[----:B------:R-:W-:-:S04]  /*0f50*/  UIMAD.WIDE.U32 UR4, UR15, UR18, URZ ;  /* 0x000000120f0472a5 */ /* 0x000fc8000f8e003f */
[----:B------:R-:W-:Y:S02]  /*0f60*/  UIMAD.WIDE.U32 UR10, UP1, UR12, UR19, UR4 ;  /* 0x000000130c0a72a5 */ /* 0x000fe4000f820004 */
[----:B------:R-:W-:Y:S02]  /*0f70*/  UIMAD.WIDE.U32 UR4, UR12, UR18, URZ ;  /* 0x000000120c0472a5 */ /* 0x000fe4000f8e003f */
[----:B------:R-:W-:Y:S02]  /*0f80*/  UIADD3.X UR13, URZ, URZ, URZ, UP1, !UPT ;  /* 0x0000003f3f0d7290 */ /* 0x000fe40008ffe43f */
[----:B------:R-:W-:Y:S01]  /*0f90*/  UIADD3 URZ, UP1, UR5, UR10, URZ ;  /* 0x0000000a053f7290 */ /* 0x000fe2000ff3e03f */
[----:B------:R-:W-:-:S03]  /*0fa0*/  UMOV UR12, UR11 ;  /* 0x0000000b000c7c82 */ /* 0x000fc60008000000 */
[----:B------:R-:W-:-:S12]  /*0fb0*/  UIMAD.WIDE.U32.X UR4, UR15, UR19, UR12, UP1 ;  /* 0x000000130f0472a5 */ /* 0x000fd800088e040c */
.L_x_12:
[----:B------:R-:W-:Y:S01]  /*0fc0*/  USHF.R.U64 UR4, UR4, UR16, UR5 ;  /* 0x0000001004047299 */ /* 0x000fe20008001205 */
[----:B------:R-:W-:Y:S01]  /*0fd0*/  R2UR UR11, R17 ;  /* 0x00000000110b72ca */ /* 0x000fe200000e0000 */
[----:B------:R-:W-:Y:S02]  /*0fe0*/  USHF.R.U32.HI UR5, URZ, UR16, UR5 ;  /* 0x000000103f057299 */ /* 0x000fe40008011605 */
[----:B------:R-:W-:Y:S01]  /*0ff0*/  UIADD3 UR12, UP1, URZ, -UR4, URZ ;  /* 0x800000043f0c7290 */ /* 0x000fe2000ff3e03f */
[----:B------:R-:W-:Y:S01]  /*1000*/  ULDC.64 UR18, c[0x0][0x620] ;  /* 0x0001880000127ab9 */ /* 0x000fe20000000a00 */
[----:B------:R-:W-:Y:S02]  /*1010*/  UISETP.NE.AND UP2, UPT, UR38, URZ, UPT ;  /* 0x0000003f2600728c */ /* 0x000fe4000bf45270 */
[----:B------:R-:W-:Y:S01]  /*1020*/  UIADD3.X UR5, URZ, ~UR5, URZ, UP1, !UPT ;  /* 0x800000053f057290 */ /* 0x000fe20008ffe43f */
[----:B------:R-:W-:Y:S01]  /*1030*/  UMOV UR10, UR20 ;  /* 0x00000014000a7c82 */ /* 0x000fe20008000000 */
[----:B------:R-:W-:-:S02]  /*1040*/  ULDC UR13, c[0x0][0x618] ;  /* 0x00018600000d7ab9 */ /* 0x000fc40000000800 */
[----:B------:R-:W-:Y:S02]  /*1050*/  UIMAD UR5, UR5, UR18, URZ ;  /* 0x00000012050572a4 */ /* 0x000fe4000f8e023f */
[----:B------:R-:W-:Y:S02]  /*1060*/  UIMAD.WIDE.U32 UR10, UR12, UR18, UR10 ;  /* 0x000000120c0a72a5 */ /* 0x000fe4000f8e000a */
[----:B------:R-:W-:Y:S02]  /*1070*/  UIMAD UR12, UR12, UR19, UR5 ;  /* 0x000000130c0c72a4 */ /* 0x000fe4000f8e0205 */
[----:B------:R-:W-:Y:S02]  /*1080*/  @UP2 UIMAD UR7, UR17, UR9, UR8 ;  /* 0x00000009110722a4 */ /* 0x000fe4000f8e0208 */
[----:B------:R-:W-:Y:S01]  /*1090*/  UIADD3 UR11, UR11, UR12, URZ ;  /* 0x0000000c0b0b7290 */ /* 0x000fe2000fffe03f */
[----:B------:R-:W-:Y:S01]  /*10a0*/  ULDC.64 UR8, c[0x0][0x640] ;  /* 0x0001900000087ab9 */ /* 0x000fe20000000a00 */
[----:B------:R-:W-:-:S02]  /*10b0*/  ULDC UR15, c[0x0][0x608] ;  /* 0x00018200000f7ab9 */ /* 0x000fc40000000800 */
[----:B------:R-:W-:Y:S01]  /*10c0*/  USHF.R.U64 UR20, UR10, UR13, UR11 ;  /* 0x0000000d0a147299 */ /* 0x000fe2000800120b */
[----:B------:R-:W-:Y:S01]  /*10d0*/  ISETP.NE.U32.AND P0, PT, RZ, UR8, PT ;  /* 0x00000008ff007c0c */ /* 0x000fe2000bf05070 */
[----:B------:R-:W-:Y:S01]  /*10e0*/  USHF.R.U32.HI UR11, URZ, UR13, UR11 ;  /* 0x0000000d3f0b7299 */ /* 0x000fe2000801160b */
[----:B------:R-:W-:Y:S02]  /*10f0*/  ULDC UR21, c[0x0][0x658] ;  /* 0x0001960000157ab9 */ /* 0x000fe40000000800 */
[----:B------:R-:W-:Y:S01]  /*1100*/  ISETP.NE.AND.EX P0, PT, RZ, UR9, PT, P0 ;  /* 0x00000009ff007c0c */ /* 0x000fe2000bf05300 */
[----:B------:R-:W-:Y:S02]  /*1110*/  USHF.R.U64 UR25, UR20, UR15, UR11 ;  /* 0x0000000f14197299 */ /* 0x000fe4000800120b */
[----:B------:R-:W-:Y:S01]  /*1120*/  USHF.R.U32.HI UR11, URZ, UR15, UR11 ;  /* 0x0000000f3f0b7299 */ /* 0x000fe2000801160b */
[----:B------:R-:W-:Y:S01]  /*1130*/  UMOV UR10, 0xffffffff ;  /* 0xffffffff000a7882 */ /* 0x000fe20000000000 */
[----:B------:R-:W-:Y:S01]  /*1140*/  ULDC UR5, c[0x0][0x600] ;  /* 0x0001800000057ab9 */ /* 0x000fe20000000800 */
[----:B------:R-:W-:-:S02]  /*1150*/  USHF.L.U32 UR10, UR10, UR21, URZ ;  /* 0x000000150a0a7299 */ /* 0x000fc4000800063f */
[----:B------:R-:W-:Y:S02]  /*1160*/  USHF.R.U64 UR26, UR25, UR21, UR11 ;  /* 0x00000015191a7299 */ /* 0x000fe4000800120b */
[----:B------:R-:W-:Y:S02]  /*1170*/  ULOP3.LUT UR15, URZ, UR10, URZ, 0x33, !UPT ;  /* 0x0000000a3f0f7292 */ /* 0x000fe4000f8e333f */
[----:B------:R-:W-:Y:S02]  /*1180*/  UIADD3 UR19, UR5, -0x1, URZ ;  /* 0xffffffff05137890 */ /* 0x000fe4000fffe03f */
[----:B------:R-:W-:Y:S01]  /*1190*/  USHF.R.U32.HI UR11, URZ, UR21, UR11 ;  /* 0x000000153f0b7299 */ /* 0x000fe2000801160b */
[----:B------:R-:W-:Y:S01]  /*11a0*/  ULDC UR22, c[0x0][0x648] ;  /* 0x0001920000167ab9 */ /* 0x000fe20000000800 */
[----:B------:R-:W-:Y:S01]  /*11b0*/  ULDC UR23, c[0x0][0x638] ;  /* 0x00018e0000177ab9 */ /* 0x000fe20000000800 */
[----:B------:R-:W-:Y:S01]  /*11c0*/  UMOV UR24, 0x1 ;  /* 0x0000000100187882 */ /* 0x000fe20000000000 */
[----:B------:R-:W-:Y:S01]  /*11d0*/  UMOV UR10, UR26 ;  /* 0x0000001a000a7c82 */ /* 0x000fe20008000000 */
[----:B------:R-:W-:Y:S07]  /*11e0*/  @!P0 BRA `(.L_x_13) ;  /* 0x0000000000308947 */ /* 0x000fee0003800000 */
[----:B------:R-:W-:Y:S02]  /*11f0*/  ULDC UR16, c[0x0][0x64c] ;  /* 0x0001930000107ab9 */ /* 0x000fe40000000800 */
        /* <DEDUP_REMOVED lines=8> */
[----:B------:R-:W-:-:S07]  /*1280*/  UIMAD.WIDE.U32.X UR8, UR18, UR9, UR16, UP1 ;  /* 0x00000009120872a5 */ /* 0x000fce00088e0410 */
[----:B------:R-:W-:Y:S01]  /*1290*/  UMOV UR10, UR8 ;  /* 0x00000008000a7c82 */ /* 0x000fe20008000000 */
[----:B------:R-:W-:-:S05]  /*12a0*/  UMOV UR11, UR9 ;  /* 0x00000009000b7c82 */ /* 0x000fca0008000000 */
.L_x_13:
[----:B------:R-:W-:Y:S01]  /*12b0*/  USHF.R.U64 UR9, UR10, UR22, UR11 ;  /* 0x000000160a097299 */ /* 0x000fe2000800120b */
[----:B------:R-:W-:Y:S01]  /*12c0*/  IMAD.MOV.U32 R4, RZ, RZ, 0x1 ;  /* 0x00000001ff047424 */ /* 0x000fe200078e00ff */
[----:B------:R-:W-:Y:S01]  /*12d0*/  USHF.L.U32 UR8, UR24, UR21, URZ ;  /* 0x0000001518087299 */ /* 0x000fe2000800063f */
[----:B------:R-:W-:Y:S01]  /*12e0*/  IMAD.U32 R19, RZ, RZ, UR4 ;  /* 0x00000004ff137e24 */ /* 0x000fe2000f8e00ff */
[----:B------:R-:W-:Y:S02]  /*12f0*/  ULOP3.LUT UR15, UR25, UR15, URZ, 0xc0, !UPT ;  /* 0x0000000f190f7292 */ /* 0x000fe4000f8ec03f */
[----:B------:R-:W-:Y:S02]  /*1300*/  UIADD3 UR10, -UR9, URZ, URZ ;  /* 0x0000003f090a7290 */ /* 0x000fe4000fffe13f */
[----:B------:R-:W-:Y:S02]  /*1310*/  UIMAD UR15, UR8, UR9, UR15 ;  /* 0x00000009080f72a4 */ /* 0x000fe4000f8e020f */
[----:B------:R-:W-:-:S02]  /*1320*/  ULOP3.LUT UR19, UR20, UR19, URZ, 0xc0, !UPT ;  /* 0x0000001314137292 */ /* 0x000fc4000f8ec03f */
[----:B------:R-:W-:Y:S01]  /*1330*/  UIMAD UR8, UR10, UR23, UR26 ;  /* 0x000000170a0872a4 */ /* 0x000fe2000f8e021a */
[----:B------:R-:W-:Y:S01]  /*1340*/  ULDC UR9, c[0x0][0x610] ;  /* 0x0001840000097ab9 */ /* 0x000fe20000000800 */
[----:B------:R-:W-:Y:S02]  /*1350*/  UISETP.NE.AND UP1, UPT, UR38, URZ, UPT ;  /* 0x0000003f2600728c */ /* 0x000fe4000bf25270 */
[----:B------:R-:W-:Y:S02]  /*1360*/  UIMAD UR7, UR15, UR9, UR7 ;  /* 0x000000090f0772a4 */ /* 0x000fe4000f8e0207 */
[----:B------:R-:W-:-:S04]  /*1370*/  UIMAD UR8, UR8, UR5, UR19 ;  /* 0x00000005080872a4 */ /* 0x000fc8000f8e0213 */
[----:B------:R-:W-:Y:S02]  /*1380*/  USEL UR5, UR8, UR7, !UP1 ;  /* 0x0000000708057287 */ /* 0x000fe4000c800000 */
[----:B------:R-:W-:-:S04]  /*1390*/  USEL UR7, UR7, UR8, !UP1 ;  /* 0x0000000807077287 */ /* 0x000fc8000c800000 */
[----:B------:R-:W-:Y:S02]  /*13a0*/  IMAD.U32 R2, RZ, RZ, UR5 ;  /* 0x00000005ff027e24 */ /* 0x000fe4000f8e00ff */
[----:B------:R-:W-:-:S07]  /*13b0*/  IMAD.U32 R18, RZ, RZ, UR7 ;  /* 0x00000007ff127e24 */ /* 0x000fce000f8e00ff */
.L_x_11:
[----:B------:R-:W-:Y:S05]  /*13c0*/  @!P1 BRA `(.L_x_14) ;  /* 0x00000000000c9947 */ /* 0x000fea0003800000 */
[----:B------:R-:W-:Y:S01]  /*13d0*/  UCGABAR_WAIT ;  /* 0x0000000000007dc7 */ /* 0x000fe20008000000 */
[----:B------:R-:W-:Y:S01]  /*13e0*/  CCTL.IVALL ;  /* 0x00000000ff00798f */ /* 0x000fe20002000000 */
[----:B------:R-:W-:Y:S05]  /*13f0*/  BRA `(.L_x_15) ;  /* 0x0000000000047947 */ /* 0x000fea0003800000 */
.L_x_14:
[----:B------:R-:W-:Y:S06]  /*1400*/  BAR.SYNC.DEFER_BLOCKING 0x0 ;  /* 0x0000000000007b1d */ /* 0x000fec0000010000 */
.L_x_15:
[----:B------:R-:W-:Y:S02]  /*1410*/  ULDC UR4, c[0x0][0x28c] ;  /* 0x0000a30000047ab9 */ /* 0x000fe40000000800 */
[----:B------:R-:W-:-:S04]  /*1420*/  UIADD3 UR4, UR4, 0x3f, URZ ;  /* 0x0000003f04047890 */ /* 0x000fc8000fffe03f */
[----:B------:R-:W-:-:S04]  /*1430*/  USHF.R.S32.HI UR5, URZ, 0x1f, UR4 ;  /* 0x0000001f3f057899 */ /* 0x000fc80008011404 */
[----:B------:R-:W-:-:S04]  /*1440*/  ULEA.HI UR5, UR5, UR4, URZ, 0x6 ;  /* 0x0000000405057291 */ /* 0x000fc8000f8f303f */
[----:B------:R-:W-:Y:S01]  /*1450*/  USHF.R.S32.HI UR39, URZ, 0x6, UR5 ;  /* 0x000000063f277899 */ /* 0x000fe20008011405 */
[----:B------:R-:W-:Y:S11]  /*1460*/  @!P2 BRA `(.L_x_16) ;  /* 0x0000005400b8a947 */ /* 0x000ff60003800000 */
[----:B------:R-:W-:-:S06]  /*1470*/  UISETP.GT.U32.AND UP1, UPT, UR14, 0x1, UPT ;  /* 0x000000010e00788c */ /* 0x000fcc000bf24070 */
[----:B------:R-:W-:-:S13]  /*1480*/  PLOP3.LUT P0, PT, PT, PT, UP1, 0x80, 0x0 ;  /* 0x000000000000781c */ /* 0x000fda0003f0f018 */
[----:B------:R-:W-:Y:S05]  /*1490*/  @P0 EXIT ;  /* 0x000000000000094d */ /* 0x000fea0003800000 */
.L_x_17:
[----:B------:R-:W-:-:S08]  /*14a0*/  NOP ;  /* 0x0000000000007918 */ /* 0x000fd00000000000 */
[----:B------:R-:W0:Y:S02]  /*14b0*/  USETMAXREG.TRY_ALLOC.CTAPOOL UP1, 0xe8 ;  /* 0x000000e8000079c8 */ /* 0x000e240008020600 */
[----:B0-----:R-:W-:-:S13]  /*14c0*/  PLOP3.LUT P0, PT, PT, PT, UP1, 0x80, 0x0 ;  /* 0x000000000000781c */ /* 0x001fda0003f0f018 */
[----:B------:R-:W-:Y:S05]  /*14d0*/  @!P0 BRA `(.L_x_17) ;  /* 0xfffffffc00f08947 */ /* 0x000fea000383ffff */
[----:B------:R-:W-:-:S13]  /*14e0*/  LOP3.LUT P0, RZ, R4, 0xff, RZ, 0xc0, !PT ;  /* 0x000000ff04ff7812 */ /* 0x000fda000780c0ff */
[----:B------:R-:W-:Y:S05]  /*14f0*/  @!P0 EXIT ;  /* 0x000000000000894d */ /* 0x000fea0003800000 */
[----:B------:R-:W0:Y:S01]  /*1500*/  S2UR UR5, SR_CgaCtaId ;  /* 0x00000000000579c3 */ /* 0x000e220000008800 */
[CC--:B------:R-:W-:Y:S01]  /*1510*/  LEA.HI R0, R6.reuse, R3.reuse, RZ, 0x2 ;  /* 0x0000000306007211 */ /* 0x0c0fe200078f10ff */
[----:B------:R-:W-:Y:S01]  /*1520*/  UMOV UR42, 0x400 ;  /* 0x00000400002a7882 */ /* 0x000fe20000000000 */
[----:B------:R-:W-:Y:S01]  /*1530*/  LEA.HI R6, R6, R3, RZ, 0x5 ;  /* 0x0000000306067211 */ /* 0x000fe200078f28ff */
[----:B------:R-:W-:Y:S01]  /*1540*/  USHF.R.U32.HI UR4, URZ, 0x2, UR39 ;  /* 0x000000023f047899 */ /* 0x000fe20008011627 */
[--C-:B------:R-:W-:Y:S01]  /*1550*/  SHF.R.S32.HI R90, RZ, 0x2, R0.reuse ;  /* 0x00000002ff5a7819 */ /* 0x100fe20000011400 */
[----:B------:R-:W-:Y:S01]  /*1560*/  ULOP3.LUT UR45, UR39, 0x3, URZ, 0xc0, !UPT ;  /* 0x00000003272d7892 */ /* 0x000fe2000f8ec03f */
[----:B------:R-:W-:Y:S01]  /*1570*/  SHF.R.S32.HI R5, RZ, 0x1f, R0 ;  /* 0x0000001fff057819 */ /* 0x000fe20000011400 */
[----:B------:R-:W1:Y:S01]  /*1580*/  LDC.64 R8, c[0x0][0x5c8] ;  /* 0x00017200ff087b82 */ /* 0x000e620000000a00 */
[----:B------:R-:W-:Y:S01]  /*1590*/  LOP3.LUT R0, R0, 0xfffffffc, RZ, 0xc0, !PT ;  /* 0xfffffffc00007812 */ /* 0x000fe200078ec0ff */
[----:B------:R-:W-:Y:S01]  /*15a0*/  UISETP.LT.AND UP1, UPT, UR39, 0x1, UPT ;  /* 0x000000012700788c */ /* 0x000fe2000bf21270 */
[----:B------:R-:W-:Y:S01]  /*15b0*/  LEA.HI R5, R5, R90, RZ, 0x3 ;  /* 0x0000005a05057211 */ /* 0x000fe200078f18ff */
[----:B------:R-:W-:-:S02]  /*15c0*/  ULOP3.LUT UR4, UR4, 0x1, URZ, 0xc0, !UPT ;  /* 0x0000000104047892 */ /* 0x000fc4000f8ec03f */
[----:B------:R-:W-:Y:S01]  /*15d0*/  IMAD.IADD R3, R3, 0x1, -R0 ;  /* 0x0000000103037824 */ /* 0x000fe200078e0a00 */
[----:B------:R-:W-:Y:S01]  /*15e0*/  LOP3.LUT R5, R5, 0xfffffff8, RZ, 0xc0, !PT ;  /* 0xfffffff805057812 */ /* 0x000fe200078ec0ff */
[----:B------:R-:W2:Y:S01]  /*15f0*/  LDC R96, c[0x0][0x288] ;  /* 0x0000a200ff607b82 */ /* 0x000ea20000000800 */
[----:B------:R-:W-:Y:S01]  /*1600*/  VIADD R0, R97, 0xffffffff ;  /* 0xffffffff61007836 */ /* 0x000fe20000000000 */
[----:B------:R-:W-:Y:S01]  /*1610*/  ULDC UR44, c[0x0][0x658] ;  /* 0x00019600002c7ab9 */ /* 0x000fe20000000800 */
[----:B------:R-:W-:Y:S01]  /*1620*/  IMAD.SHL.U32 R92, R3, 0x2, RZ ;  /* 0x00000002035c7824 */ /* 0x000fe200078e00ff */
[----:B------:R-:W-:Y:S01]  /*1630*/  UMOV UR6, 0xffffffff ;  /* 0xffffffff00067882 */ /* 0x000fe20000000000 */
[----:B------:R-:W-:Y:S01]  /*1640*/  IMAD.IADD R90, R90, 0x1, -R5 ;  /* 0x000000015a5a7824 */ /* 0x000fe200078e0a05 */
[C---:B------:R-:W-:Y:S01]  /*1650*/  ISETP.NE.AND P0, PT, R0.reuse, RZ, PT ;  /* 0x000000ff0000720c */ /* 0x040fe20003f05270 */
[----:B------:R-:W-:Y:S01]  /*1660*/  IMAD.SHL.U32 R0, R0, 0x8, RZ ;  /* 0x0000000800007824 */ /* 0x000fe200078e00ff */
[----:B0-----:R-:W-:Y:S01]  /*1670*/  ULEA UR42, UR5, UR42, 0x18 ;  /* 0x0000002a052a7291 */ /* 0x001fe2000f8ec03f */
[----:B------:R-:W-:Y:S01]  /*1680*/  SHF.R.S32.HI R5, RZ, 0x5, R6 ;  /* 0x00000005ff057819 */ /* 0x000fe20000011406 */
[----:B------:R-:W-:Y:S01]  /*1690*/  ULDC UR8, c[0x0][0x284] ;  /* 0x0000a10000087ab9 */ /* 0x000fe20000000800 */
[--C-:B------:R-:W-:Y:S01]  /*16a0*/  SHF.R.S32.HI R91, RZ, 0x1f, R90.reuse ;  /* 0x0000001fff5b7819 */ /* 0x100fe2000001145a */
[----:B------:R-:W-:Y:S01]  /*16b0*/  UIADD3 UR50, UR42, 0x50, URZ ;  /* 0x000000502a327890 */ /* 0x000fe2000fffe03f */
[----:B------:R-:W-:Y:S01]  /*16c0*/  LOP3.LUT R0, R0, 0x8, RZ, 0xc0, !PT ;  /* 0x0000000800007812 */ /* 0x000fe200078ec0ff */
[C-C-:B------:R-:W-:Y:S01]  /*16d0*/  IMAD R99, R5.reuse, -0x10, -R90.reuse ;  /* 0xfffffff005637824 */ /* 0x140fe200078e0a5a */
[----:B------:R-:W-:Y:S01]  /*16e0*/  USEL UR45, UR45, URZ, !UP0 ;  /* 0x0000003f2d2d7287 */ /* 0x000fe2000c000000 */
[----:B------:R-:W-:Y:S01]  /*16f0*/  IMAD.WIDE R90, R5, 0x10, R90 ;  /* 0x00000010055a7825 */ /* 0x000fe200078e025a */
[----:B------:R-:W-:Y:S01]  /*1700*/  USEL UR46, UR39, 0x1, UP1 ;  /* 0x00000001272e7887 */ /* 0x000fe20008800000 */
[C---:B-1----:R-:W-:Y:S01]  /*1710*/  SHF.L.U64.HI R94, R8.reuse, 0x3, R9 ;  /* 0x00000003085e7819 */ /* 0x042fe20000010209 */
[----:B------:R-:W-:Y:S01]  /*1720*/  USHF.L.U32 UR6, UR6, UR44, URZ ;  /* 0x0000002c06067299 */ /* 0x000fe2000800063f */
[----:B------:R-:W-:Y:S01]  /*1730*/  IMAD.SHL.U32 R95, R8, 0x8, RZ ;  /* 0x00000008085f7824 */ /* 0x000fe200078e00ff */
[----:B------:R-:W-:Y:S01]  /*1740*/  UISETP.EQ.U32.AND UP0, UPT, UR4, 0x1, !UP0 ;  /* 0x000000010400788c */ /* 0x000fe2000c702070 */
[----:B------:R-:W-:Y:S01]  /*1750*/  SEL R100, RZ, 0x1, P0 ;  /* 0x00000001ff647807 */ /* 0x000fe20000000000 */
[----:B------:R-:W-:Y:S01]  /*1760*/  VIADD R99, R99, UR8 ;  /* 0x0000000863637c36 */ /* 0x000fe20008000000 */
[----:B------:R-:W-:Y:S01]  /*1770*/  LEA R97, R97, UR50, 0x3 ;  /* 0x0000003261617c11 */ /* 0x000fe2000f8e18ff */
[----:B--2---:R-:W-:Y:S01]  /*1780*/  IMAD R96, R3, -0x2, R96 ;  /* 0xfffffffe03607824 */ /* 0x004fe200078e0260 */
[C---:B------:R-:W-:Y:S01]  /*1790*/  LOP3.LUT R101, R0.reuse, 0x8, RZ, 0x3c, !PT ;  /* 0x0000000800657812 */ /* 0x040fe200078e3cff */
[----:B------:R-:W-:Y:S01]  /*17a0*/  ULDC UR43, c[0x0][0x600] ;  /* 0x00018000002b7ab9 */ /* 0x000fe20000000800 */
[----:B------:R-:W-:Y:S01]  /*17b0*/  LOP3.LUT R98, R0, 0x18, RZ, 0x3c, !PT ;  /* 0x0000001800627812 */ /* 0x000fe200078e3cff */
[----:B------:R-:W-:Y:S01]  /*17c0*/  UMOV UR7, 0x1 ;  /* 0x0000000100077882 */ /* 0x000fe20000000000 */
[----:B------:R-:W-:Y:S01]  /*17d0*/  SHF.R.S32.HI R93, RZ, 0x1f, R92 ;  /* 0x0000001fff5d7819 */ /* 0x000fe2000001145c */
[----:B------:R-:W-:-:S02]  /*17e0*/  ULOP3.LUT UR49, UR36, 0x1, URZ, 0xfc, !UPT ;  /* 0x0000000124317892 */ /* 0x000fc4000f8efc3f */
[----:B------:R-:W-:Y:S02]  /*17f0*/  USHF.L.U32 UR40, UR39, 0x1, URZ ;  /* 0x0000000127287899 */ /* 0x000fe4000800063f */
[----:B------:R-:W-:Y:S02]  /*1800*/  USHF.L.U64.HI UR41, UR52, 0x1, UR37 ;  /* 0x0000000134297899 */ /* 0x000fe40008010225 */
[----:B------:R-:W-:Y:S02]  /*1810*/  UIADD3 UR43, UR43, -0x1, URZ ;  /* 0xffffffff2b2b7890 */ /* 0x000fe4000fffe03f */
[----:B------:R-:W-:Y:S02]  /*1820*/  USHF.L.U32 UR44, UR7, UR44, URZ ;  /* 0x0000002c072c7299 */ /* 0x000fe4000800063f */
[----:B------:R-:W-:Y:S02]  /*1830*/  UIADD3 UR46, -UR46, UR39, URZ ;  /* 0x000000272e2e7290 */ /* 0x000fe4000fffe13f */
[----:B------:R-:W-:-:S02]  /*1840*/  ULOP3.LUT UR47, URZ, UR6, URZ, 0x33, !UPT ;  /* 0x000000063f2f7292 */ /* 0x000fc4000f8e333f */
[----:B------:R-:W-:-:S12]  /*1850*/  USEL UR48, URZ, 0x1, !UP0 ;  /* 0x000000013f307887 */ /* 0x000fd8000c000000 */
.L_x_165:
[----:B------:R-:W-:-:S04]  /*1860*/  SHF.L.U32 R0, R100, 0x1f, RZ ;  /* 0x0000001f64007819 */ /* 0x000fc800000006ff */
[----:B------:R-:W0:Y:S02]  /*1870*/  SYNCS.PHASECHK.TRANS64.TRYWAIT P0, [R97+URZ+-0x8], R0 ;  /* 0xfffff800610075a7 */ /* 0x000e24000800017f */
[----:B012345:R-:W-:Y:S05]  /*1880*/  @!P0 BRA `(.L_x_18) ;  /* 0x0000006400008947 */ /* 0x03ffea0003800000 */
.L_x_187:
[----:B------:R-:W-:Y:S02]  /*1890*/  ULDC UR4, c[0x0][0x28c] ;  /* 0x0000a30000047ab9 */ /* 0x000fe40000000800 */
[----:B------:R-:W-:-:S13]  /*18a0*/  ISETP.LT.AND P0, PT, RZ, UR4, PT ;  /* 0x00000004ff007c0c */ /* 0x000fda000bf01270 */
[----:B------:R-:W-:Y:S05]  /*18b0*/  @P0 BRA `(.L_x_19) ;  /* 0x0000000000400947 */ /* 0x000fea0003800000 */
[----:B0-----:R-:W-:Y:S01]  /*18c0*/  MOV R0, 0x0 ;  /* 0x0000000000007802 */ /* 0x001fe20000000f00 */
[----:B------:R-:W-:Y:S01]  /*18d0*/  ULDC.64 UR4, c[0x4][0x68] ;  /* 0x01001a0000047ab9 */ /* 0x000fe20000000a00 */
[----:B------:R-:W-:Y:S01]  /*18e0*/  ULDC.64 UR6, c[0x4][0x8] ;  /* 0x0100020000067ab9 */ /* 0x000fe20000000a00 */
[----:B------:R-:W-:Y:S01]  /*18f0*/  IMAD.U32 R4, RZ, RZ, UR4 ;  /* 0x00000004ff047e24 */ /* 0x000fe2000f8e00ff */
[----:B------:R0:W1:Y:S01]  /*1900*/  LDC.64 R14, c[0x4][R0] ;  /* 0x01000000000e7b82 */ /* 0x0000620000000a00 */
[----:B------:R-:W-:Y:S01]  /*1910*/  IMAD.U32 R5, RZ, RZ, UR5 ;  /* 0x00000005ff057e24 */ /* 0x000fe2000f8e00ff */
[----:B------:R-:W-:Y:S01]  /*1920*/  ULDC.64 UR4, c[0x4][0x70] ;  /* 0x01001c0000047ab9 */ /* 0x000fe20000000a00 */
[----:B------:R-:W-:Y:S02]  /*1930*/  IMAD.U32 R10, RZ, RZ, UR6 ;  /* 0x00000006ff0a7e24 */ /* 0x000fe4000f8e00ff */
[----:B------:R-:W-:Y:S02]  /*1940*/  IMAD.U32 R6, RZ, RZ, UR4 ;  /* 0x00000004ff067e24 */ /* 0x000fe4000f8e00ff */
[----:B------:R-:W-:-:S02]  /*1950*/  IMAD.U32 R7, RZ, RZ, UR5 ;  /* 0x00000005ff077e24 */ /* 0x000fc4000f8e00ff */
[----:B------:R-:W-:Y:S02]  /*1960*/  IMAD.U32 R11, RZ, RZ, UR7 ;  /* 0x00000007ff0b7e24 */ /* 0x000fe4000f8e00ff */
[----:B------:R-:W-:Y:S02]  /*1970*/  IMAD.MOV.U32 R8, RZ, RZ, 0x1e1 ;  /* 0x000001e1ff087424 */ /* 0x000fe400078e00ff */
[----:B------:R-:W-:Y:S02]  /*1980*/  IMAD.MOV.U32 R12, RZ, RZ, 0x1 ;  /* 0x00000001ff0c7424 */ /* 0x000fe400078e00ff */
[----:B0-----:R-:W-:-:S07]  /*1990*/  IMAD.MOV.U32 R13, RZ, RZ, RZ ;  /* 0x000000ffff0d7224 */ /* 0x001fce00078e00ff */
[----:B------:R-:W-:-:S07]  /*19a0*/  LEPC R20, `(.L_x_19) ;  /* 0x000000001014794e */ /* 0x000fce0000000000 */
[----:B-1---5:R-:W-:Y:S05]  /*19b0*/  CALL.ABS.NOINC R14 ;  /* 0x000000000e007343 */ /* 0x022fea0003c00000 */
.L_x_19:
[----:B0-----:R-:W-:-:S05]  /*19c0*/  IMAD.U32 R0, RZ, RZ, UR49 ;  /* 0x00000031ff007e24 */ /* 0x001fca000f8e00ff */
[----:B------:R-:W-:-:S13]  /*19d0*/  ISETP.NE.AND P0, PT, R0, 0x3, PT ;  /* 0x000000030000780c */ /* 0x000fda0003f05270 */
[----:B------:R-:W-:Y:S05]  /*19e0*/  @!P0 BRA `(.L_x_20) ;  /* 0x0000000000048947 */ /* 0x000fea0003800000 */
[----:B------:R-:W-:Y:S01]  /*19f0*/  BPT.TRAP 0x1 ;  /* 0x000000040000795c */ /* 0x000fe20000300000 */
.L_x_20:
[----:B------:R-:W-:Y:S02]  /*1a00*/  IMAD.U32 R3, RZ, RZ, UR45 ;  /* 0x0000002dff037e24 */ /* 0x000fe4000f8e00ff */
[----:B------:R-:W-:-:S03]  /*1a10*/  IMAD.U32 R0, RZ, RZ, UR48 ;  /* 0x00000030ff007e24 */ /* 0x000fc6000f8e00ff */
[----:B------:R-:W-:Y:S02]  /*1a20*/  LEA R3, R3, UR42, 0x3 ;  /* 0x0000002a03037c11 */ /* 0x000fe4000f8e18ff */
[----:B------:R-:W-:-:S04]  /*1a30*/  SHF.L.U32 R0, R0, 0x1f, RZ ;  /* 0x0000001f00007819 */ /* 0x000fc800000006ff */
[----:B------:R0:W1:Y:S01]  /*1a40*/  SYNCS.PHASECHK.TRANS64.TRYWAIT P1, [R3+URZ], R0 ;  /* 0x00000000030075a7 */ /* 0x000062000802017f */
[----:B------:R-:W-:Y:S05]  /*1a50*/  @!P0 BRA `(.L_x_21) ;  /* 0x0000000000048947 */ /* 0x000fea0003800000 */
[----:B------:R-:W-:Y:S01]  /*1a60*/  BPT.TRAP 0x1 ;  /* 0x000000040000795c */ /* 0x000fe20000300000 */
.L_x_21:
[----:B------:R-:W-:-:S05]  /*1a70*/  IMAD.U32 R4, RZ, RZ, UR46 ;  /* 0x0000002eff047e24 */ /* 0x000fca000f8e00ff */
[----:B------:R-:W-:Y:S01]  /*1a80*/  ISETP.GE.AND P2, PT, R4, 0x1, PT ;  /* 0x000000010400780c */ /* 0x000fe20003f46270 */
[----:B-1----:R-:W-:-:S12]  /*1a90*/  @P1 BRA `(.L_x_22) ;  /* 0x0000000000081947 */ /* 0x002fd80003800000 */
[----:B------:R-:W1:Y:S02]  /*1aa0*/  SYNCS.PHASECHK.TRANS64.TRYWAIT P1, [R3+URZ], R0 ;  /* 0x00000000030075a7 */ /* 0x000e64000802017f */
[----:B-1----:R-:W-:Y:S05]  /*1ab0*/  @!P1 BRA `(.L_x_23) ;  /* 0x0000006000889947 */ /* 0x002fea0003800000 */
.L_x_22:
[----:B------:R-:W-:Y:S05]  /*1ac0*/  WARPSYNC.ALL ;  /* 0x0000000000007948 */ /* 0x000fea0003800000 */
[----:B------:R-:W-:Y:S01]  /*1ad0*/  UIADD3 UR4, UR42, 0x180, URZ ;  /* 0x000001802a047890 */ /* 0x000fe2000fffe03f */
[----:B------:R-:W-:Y:S01]  /*1ae0*/  WARPGROUP.ARRIVE ;  /* 0x00000000000079c5 */ /* 0x000fe20000000000 */
[----:B------:R-:W-:Y:S02]  /*1af0*/  UIADD3 UR5, UR42, 0x8180, URZ ;  /* 0x000081802a057890 */ /* 0x000fe4000fffe03f */
[----:B------:R-:W-:Y:S02]  /*1b00*/  USHF.R.U32.HI UR4, URZ, 0x4, UR4 ;  /* 0x000000043f047899 */ /* 0x000fe40008011604 */
[----:B------:R-:W-:-:S02]  /*1b10*/  USHF.R.U32.HI UR5, URZ, 0x4, UR5 ;  /* 0x000000043f057899 */ /* 0x000fc40008011605 */
[----:B------:R-:W-:Y:S02]  /*1b20*/  ULOP3.LUT UR4, UR4, 0x3fff, URZ, 0xc0, !UPT ;  /* 0x00003fff04047892 */ /* 0x000fe4000f8ec03f */
[----:B------:R-:W-:Y:S02]  /*1b30*/  ULOP3.LUT UR5, UR5, 0x3fff, URZ, 0xc0, !UPT ;  /* 0x00003fff05057892 */ /* 0x000fe4000f8ec03f */
[----:B------:R-:W-:Y:S02]  /*1b40*/  ULOP3.LUT UR8, UR4, 0x10000, URZ, 0xfc, !UPT ;  /* 0x0001000004087892 */ /* 0x000fe4000f8efc3f */
[----:B------:R-:W-:Y:S02]  /*1b50*/  ULOP3.LUT UR9, UR5, 0x10000, URZ, 0xfc, !UPT ;  /* 0x0001000005097892 */ /* 0x000fe4000f8efc3f */
[----:B------:R-:W-:Y:S02]  /*1b60*/  ULEA UR10, UR45, UR8, 0x9 ;  /* 0x000000082d0a7291 */ /* 0x000fe4000f8e483f */
[----:B------:R-:W-:Y:S01]  /*1b70*/  ULEA UR11, UR45, UR9, 0xa ;  /* 0x000000092d0b7291 */ /* 0x000fe2000f8e503f */
[----:B------:R-:W-:Y:S01]  /*1b80*/  UMOV UR5, 0x40000040 ;  /* 0x4000004000057882 */ /* 0x000fe20000000000 */
[----:B------:R-:W-:-:S03]  /*1b90*/  UMOV UR7, 0x40000040 ;  /* 0x4000004000077882 */ /* 0x000fc60000000000 */
[----:B------:R-:W-:Y:S02]  /*1ba0*/  UMOV UR4, UR10 ;  /* 0x0000000a00047c82 */ /* 0x000fe40008000000 */
[----:B------:R-:W-:Y:S02]  /*1bb0*/  UMOV UR6, UR11 ;  /* 0x0000000b00067c82 */ /* 0x000fe40008000000 */
[----:B------:R-:W-:Y:S01]  /*1bc0*/  HGMMA.64x128x16.F32.BF16 R24, gdesc[UR4], RZ, !UPT, gsb0 ;  /* 0x01e00000041879f0 */ /* 0x000fe2000c0018ff */
[----:B------:R-:W-:Y:S02]  /*1bd0*/  UIADD3 UR4, UR10, 0x2, URZ ;  /* 0x000000020a047890 */ /* 0x000fe4000fffe03f */
[----:B------:R-:W-:Y:S01]  /*1be0*/  UIADD3 UR6, UR11, 0x2, URZ ;  /* 0x000000020b067890 */ /* 0x000fe2000fffe03f */
[----:B------:R-:W-:Y:S01]  /*1bf0*/  UMOV UR5, 0x40000040 ;  /* 0x4000004000057882 */ /* 0x000fe20000000000 */
[----:B------:R-:W-:Y:S01]  /*1c00*/  UMOV UR7, 0x40000040 ;  /* 0x4000004000077882 */ /* 0x000fe20000000000 */
[----:B------:R-:W-:-:S02]  /*1c10*/  WARPGROUP.DEPBAR.LE gsb0, 0x0 ;  /* 0x00008000000079c5 */ /* 0x000fc40000010000 */
[----:B------:R-:W-:-:S06]  /*1c20*/  WARPGROUP.ARRIVE ;  /* 0x00000000000079c5 */ /* 0x000fcc0000000000 */
[----:B------:R-:W-:Y:S01]  /*1c30*/  HGMMA.64x128x16.F32.BF16 R24, gdesc[UR4], R24, gsb0 ;  /* 0x01e00000041879f0 */ /* 0x000fe20008001818 */
[----:B------:R-:W-:Y:S02]  /*1c40*/  UIADD3 UR4, UR10, 0x4, URZ ;  /* 0x000000040a047890 */ /* 0x000fe4000fffe03f */
[----:B------:R-:W-:Y:S01]  /*1c50*/  UIADD3 UR6, UR11, 0x4, URZ ;  /* 0x000000040b067890 */ /* 0x000fe2000fffe03f */
[----:B------:R-:W-:Y:S01]  /*1c60*/  UMOV UR5, 0x40000040 ;  /* 0x4000004000057882 */ /* 0x000fe20000000000 */
[----:B------:R-:W-:Y:S01]  /*1c70*/  UMOV UR7, 0x40000040 ;  /* 0x4000004000077882 */ /* 0x000fe20000000000 */
[----:B------:R-:W-:Y:S02]  /*1c80*/  WARPGROUP.DEPBAR.LE gsb0, 0x0 ;  /* 0x00008000000079c5 */ /* 0x000fe40000010000 */
        /* <DEDUP_REMOVED lines=8> */
[----:B------:R-:W-:Y:S03]  /*1d10*/  HGMMA.64x128x16.F32.BF16 R24, gdesc[UR4], R24, gsb0 ;  /* 0x01e00000041879f0 */ /* 0x000fe60008001818 */
[----:B------:R-:W-:Y:S02]  /*1d20*/  WARPGROUP.DEPBAR.LE gsb0, 0x0 ;  /* 0x00008000000079c5 */ /* 0x000fe40000010000 */
[----:B------:R-:W-:Y:S05]  /*1d30*/  @!P2 BRA `(.L_x_24) ;  /* 0x000000040018a947 */ /* 0x000fea0003800000 */
[----:B------:R-:W-:Y:S01]  /*1d40*/  UIADD3 UR4, UR45, 0x1, URZ ;  /* 0x000000012d047890 */ /* 0x000fe2000fffe03f */
[----:B01----:R-:W-:Y:S02]  /*1d50*/  IMAD.U32 R0, RZ, RZ, UR46 ;  /* 0x0000002eff007e24 */ /* 0x003fe4000f8e00ff */
[----:B------:R-:W-:Y:S01]  /*1d60*/  IMAD.U32 R3, RZ, RZ, UR45 ;  /* 0x0000002dff037e24 */ /* 0x000fe2000f8e00ff */
[----:B------:R-:W-:-:S04]  /*1d70*/  UISETP.NE.AND UP0, UPT, UR4, 0x4, UPT ;  /* 0x000000040400788c */ /* 0x000fc8000bf05270 */
[----:B------:R-:W-:Y:S02]  /*1d80*/  USEL UR5, URZ, 0x1, UP0 ;  /* 0x000000013f057887 */ /* 0x000fe40008000000 */
[----:B------:R-:W-:Y:S02]  /*1d90*/  USEL UR10, UR4, URZ, UP0 ;  /* 0x0000003f040a7287 */ /* 0x000fe40008000000 */
[----:B------:R-:W-:-:S06]  /*1da0*/  ULOP3.LUT UR5, UR48, UR5, URZ, 0x3c, !UPT ;  /* 0x0000000530057292 */ /* 0x000fcc000f8e3c3f */
[----:B------:R-:W-:-:S07]  /*1db0*/  IMAD.U32 R6, RZ, RZ, UR5 ;  /* 0x00000005ff067e24 */ /* 0x000fce000f8e00ff */
.L_x_31:
[----:B------:R-:W-:Y:S05]  /*1dc0*/  @!P0 BRA `(.L_x_25) ;  /* 0x0000000000048947 */ /* 0x000fea0003800000 */
[----:B------:R-:W-:Y:S01]  /*1dd0*/  BPT.TRAP 0x1 ;  /* 0x000000040000795c */ /* 0x000fe20000300000 */
.L_x_25:
[----:B------:R-:W-:Y:S01]  /*1de0*/  ULEA UR4, UR10, UR42, 0x3 ;  /* 0x0000002a0a047291 */ /* 0x000fe2000f8e183f */
[----:B------:R-:W-:-:S08]  /*1df0*/  SHF.L.U32 R4, R6, 0x1f, RZ ;  /* 0x0000001f06047819 */ /* 0x000fd000000006ff */
[----:B------:R0:W1:Y:S01]  /*1e00*/  SYNCS.PHASECHK.TRANS64.TRYWAIT P1, [UR4], R4 ;  /* 0x00000004ff0075a7 */ /* 0x0000620008020144 */
[----:B------:R-:W-:Y:S05]  /*1e10*/  @!P0 BRA `(.L_x_26) ;  /* 0x0000000000048947 */ /* 0x000fea0003800000 */
[----:B------:R-:W-:Y:S01]  /*1e20*/  BPT.TRAP 0x1 ;  /* 0x000000040000795c */ /* 0x000fe20000300000 */
.L_x_26:
[----:B-1----:R-:W-:Y:S05]  /*1e30*/  @P1 BRA `(.L_x_27) ;  /* 0x0000000000081947 */ /* 0x002fea0003800000 */
[----:B------:R-:W1:Y:S02]  /*1e40*/  SYNCS.PHASECHK.TRANS64.TRYWAIT P1, [UR4], R4 ;  /* 0x00000004ff0075a7 */ /* 0x000e640008020144 */
[----:B-1----:R-:W-:Y:S05]  /*1e50*/  @!P1 BRA `(.L_x_28) ;  /* 0x0000005c00b49947 */ /* 0x002fea0003800000 */
.L_x_27:
[----:B------:R-:W-:Y:S01]  /*1e60*/  ULEA UR11, UR10, UR8, 0x9 ;  /* 0x000000080a0b7291 */ /* 0x000fe2000f8e483f */
[----:B------:R-:W-:Y:S01]  /*1e70*/  WARPGROUP.ARRIVE ;  /* 0x00000000000079c5 */ /* 0x000fe20000000000 */
[----:B------:R-:W-:Y:S01]  /*1e80*/  ULEA UR12, UR10, UR9, 0xa ;  /* 0x000000090a0c7291 */ /* 0x000fe2000f8e503f */
[----:B------:R-:W-:Y:S01]  /*1e90*/  UMOV UR5, 0x40000040 ;  /* 0x4000004000057882 */ /* 0x000fe20000000000 */
[----:B------:R-:W-:-:S03]  /*1ea0*/  UMOV UR7, 0x40000040 ;  /* 0x4000004000077882 */ /* 0x000fc60000000000 */
[----:B------:R-:W-:Y:S02]  /*1eb0*/  UMOV UR4, UR11 ;  /* 0x0000000b00047c82 */ /* 0x000fe40008000000 */
[----:B------:R-:W-:Y:S02]  /*1ec0*/  UMOV UR6, UR12 ;  /* 0x0000000c00067c82 */ /* 0x000fe40008000000 */
[----:B------:R-:W-:Y:S01]  /*1ed0*/  HGMMA.64x128x16.F32.BF16 R24, gdesc[UR4], R24, gsb0 ;  /* 0x01e00000041879f0 */ /* 0x000fe20008001818 */
        /* <DEDUP_REMOVED lines=23> */
[----:B------:R-:W-:Y:S01]  /*2050*/  BPT.TRAP 0x1 ;  /* 0x000000040000795c */ /* 0x000fe20000300000 */
.L_x_29:
[----:B------:R-:W-:Y:S01]  /*2060*/  ISETP.NE.AND P1, PT, R23, RZ, PT ;  /* 0x000000ff1700720c */ /* 0x000fe20003f25270 */
[----:B------:R-:W-:-:S12]  /*2070*/  UISETP.GT.U32.AND UP0, UPT, UR36, 0x1, UPT ;  /* 0x000000012400788c */ /* 0x000fd8000bf04070 */
[----:B01----:R-:W-:-:S05]  /*2080*/  @P1 LEA R4, R3, UR42, 0x3 ;  /* 0x0000002a03041c11 */ /* 0x003fca000f8e18ff */
[----:B------:R-:W-:-:S05]  /*2090*/  @P1 VIADD R5, R4, 0x20 ;  /* 0x0000002004051836 */ /* 0x000fca0000000000 */
[----:B------:R-:W-:-:S04]  /*20a0*/  @P1 PRMT R5, R22, 0x654, R5 ;  /* 0x0000065416051816 */ /* 0x000fc80000000005 */
[----:B------:R0:W-:Y:S01]  /*20b0*/  @P1 SYNCS.ARRIVE.TRANS64.RED.A1T0 RZ, [R5+URZ], RZ ;  /* 0x000000ff05ff19a7 */ /* 0x0001e2000810043f */
[----:B------:R-:W-:-:S13]  /*20c0*/  PLOP3.LUT P1, PT, PT, PT, UP0, 0x80, 0x0 ;  /* 0x000000000000781c */ /* 0x000fda0003f2f008 */
[----:B0-----:R-:W-:Y:S05]  /*20d0*/  @P1 BRA `(.L_x_30) ;  /* 0x0000000000041947 */ /* 0x001fea0003800000 */
[----:B------:R-:W-:Y:S01]  /*20e0*/  BPT.TRAP 0x1 ;  /* 0x000000040000795c */ /* 0x000fe20000300000 */
.L_x_30:
[----:B------:R-:W-:Y:S01]  /*20f0*/  UIADD3 UR10, UR10, 0x1, URZ ;  /* 0x000000010a0a7890 */ /* 0x000fe2000fffe03f */
[C---:B------:R-:W-:Y:S01]  /*2100*/  ISETP.GT.AND P2, PT, R0.reuse, 0x1, PT ;  /* 0x000000010000780c */ /* 0x040fe20003f44270 */
[----:B------:R-:W-:Y:S02]  /*2110*/  VIADD R3, R3, 0x1 ;  /* 0x0000000103037836 */ /* 0x000fe40000000000 */
[----:B------:R-:W-:Y:S01]  /*2120*/  UISETP.NE.AND UP0, UPT, UR10, 0x4, UPT ;  /* 0x000000040a00788c */ /* 0x000fe2000bf05270 */
[----:B------:R-:W-:Y:S02]  /*2130*/  VIADD R0, R0, 0xffffffff ;  /* 0xffffffff00007836 */ /* 0x000fe40000000000 */
[C---:B------:R-:W-:Y:S01]  /*2140*/  ISETP.NE.AND P1, PT, R3.reuse, 0x4, PT ;  /* 0x000000040300780c */ /* 0x040fe20003f25270 */
[----:B------:R-:W-:Y:S02]  /*2150*/  USEL UR4, URZ, 0x1, UP0 ;  /* 0x000000013f047887 */ /* 0x000fe40008000000 */
[----:B------:R-:W-:Y:S01]  /*2160*/  USEL UR10, UR10, URZ, UP0 ;  /* 0x0000003f0a0a7287 */ /* 0x000fe20008000000 */
[----:B------:R-:W-:-:S03]  /*2170*/  SEL R3, R3, RZ, P1 ;  /* 0x000000ff03037207 */ /* 0x000fc60000800000 */
[----:B------:R-:W-:Y:S01]  /*2180*/  LOP3.LUT R6, R6, UR4, RZ, 0x3c, !PT ;  /* 0x0000000406067c12 */ /* 0x000fe2000f8e3cff */
[----:B------:R-:W-:Y:S07]  /*2190*/  @P2 BRA `(.L_x_31) ;  /* 0xfffffffc00082947 */ /* 0x000fee000383ffff */
.L_x_24:
[----:B01----:R-:W0:Y:S01]  /*21a0*/  LDC R0, c[0x0][0x28c] ;  /* 0x0000a300ff007b82 */ /* 0x003e220000000800 */
[----:B------:R1:W-:Y:S01]  /*21b0*/  SYNCS.ARRIVE.TRANS64.A1T0 RZ, [R101+UR50], RZ ;  /* 0x000000ff65ff79a7 */ /* 0x0003e20008100032 */
[----:B0-----:R-:W-:-:S13]  /*21c0*/  ISETP.GE.AND P1, PT, R0, 0x1, PT ;  /* 0x000000010000780c */ /* 0x001fda0003f26270 */
[----:B-1----:R-:W-:Y:S05]  /*21d0*/  @!P1 BRA `(.L_x_32) ;  /* 0x0000000000409947 */ /* 0x002fea0003800000 */
[----:B------:R-:W-:Y:S05]  /*21e0*/  @!P0 BRA `(.L_x_33) ;  /* 0x0000000000048947 */ /* 0x000fea0003800000 */
[----:B------:R-:W-:Y:S01]  /*21f0*/  BPT.TRAP 0x1 ;  /* 0x000000040000795c */ /* 0x000fe20000300000 */
.L_x_33:
[----:B------:R-:W-:Y:S01]  /*2200*/  ISETP.NE.AND P0, PT, R23, RZ, PT ;  /* 0x000000ff1700720c */ /* 0x000fe20003f05270 */
[----:B------:R-:W-:-:S12]  /*2210*/  IMAD.U32 R3, RZ, RZ, UR42 ;  /* 0x0000002aff037e24 */ /* 0x000fd8000f8e00ff */
[----:B------:R-:W-:-:S05]  /*2220*/  VOTEU.ANY UP0, P0 ;  /* 0x00000000003f7886 */ /* 0x000fca0000000100 */
[----:B------:R-:W-:Y:S02]  /*2230*/  @UP0 UIADD3 UR4, UR46, UR45, URZ ;  /* 0x0000002d2e040290 */ /* 0x000fe4000fffe03f */
[----:B------:R-:W-:-:S04]  /*2240*/  UISETP.GT.U32.AND UP0, UPT, UR36, 0x1, UPT ;  /* 0x000000012400788c */ /* 0x000fc8000bf04070 */
[----:B------:R-:W-:-:S04]  /*2250*/  IMAD.U32 R0, RZ, RZ, UR4 ;  /* 0x00000004ff007e24 */ /* 0x000fc8000f8e00ff */
[----:B------:R-:W-:-:S05]  /*2260*/  @P0 IMAD.SHL.U32 R0, R0, 0x8, RZ ;  /* 0x0000000800000824 */ /* 0x000fca00078e00ff */
[----:B------:R-:W-:-:S04]  /*2270*/  @P0 LOP3.LUT R0, R0, 0x18, RZ, 0xc0, !PT ;  /* 0x0000001800000812 */ /* 0x000fc800078ec0ff */
[----:B------:R-:W-:-:S04]  /*2280*/  @P0 IADD3 R3, R3, 0x20, R0 ;  /* 0x0000002003030810 */ /* 0x000fc80007ffe000 */
[----:B------:R-:W-:-:S04]  /*2290*/  @P0 PRMT R3, R22, 0x654, R3 ;  /* 0x0000065416030816 */ /* 0x000fc80000000003 */
[----:B------:R0:W-:Y:S01]  /*22a0*/  @P0 SYNCS.ARRIVE.TRANS64.RED.A1T0 RZ, [R3+URZ], RZ ;  /* 0x000000ff03ff09a7 */ /* 0x0001e2000810043f */
[----:B------:R-:W-:-:S13]  /*22b0*/  PLOP3.LUT P0, PT, PT, PT, UP0, 0x80, 0x0 ;  /* 0x000000000000781c */ /* 0x000fda0003f0f008 */
[----:B0-----:R-:W-:Y:S05]  /*22c0*/  @P0 BRA `(.L_x_32) ;  /* 0x0000000000040947 */ /* 0x001fea0003800000 */
[----:B------:R-:W-:Y:S01]  /*22d0*/  BPT.TRAP 0x1 ;  /* 0x000000040000795c */ /* 0x000fe20000300000 */
.L_x_32:
[----:B------:R-:W-:Y:S02]  /*22e0*/  SHF.L.U32 R0, R100, 0x1f, RZ ;  /* 0x0000001f64007819 */ /* 0x000fe400000006ff */
[----:B------:R-:W-:Y:S02]  /*22f0*/  SHF.R.S32.HI R9, RZ, 0x1f, R19 ;  /* 0x0000001fff097819 */ /* 0x000fe40000011413 */
[----:B------:R-:W0:Y:S02]  /*2300*/  SYNCS.PHASECHK.TRANS64.TRYWAIT P0, [R97+URZ+0x8], R0 ;  /* 0x00000800610075a7 */ /* 0x000e24000800017f */
[----:B0-----:R-:W-:Y:S05]  /*2310*/  @!P0 BRA `(.L_x_34) ;  /* 0x00000058009c8947 */ /* 0x001fea0003800000 */
.L_x_188:
[----:B------:R-:W-:Y:S01]  /*2320*/  ULDC.64 UR4, c[0x0][0x5d0] ;  /* 0x0001740000047ab9 */ /* 0x000fe20000000a00 */
[----:B------:R-:W-:Y:S01]  /*2330*/  ULDC UR6, c[0x0][0x284] ;  /* 0x0000a10000067ab9 */ /* 0x000fe20000000800 */
[----:B0-----:R-:W-:Y:S02]  /*2340*/  IMAD R0, R9, UR4, RZ ;  /* 0x0000000409007c24 */ /* 0x001fe4000f8e02ff */
[----:B------:R-:W-:Y:S02]  /*2350*/  IMAD.SHL.U32 R10, R2, 0x80, RZ ;  /* 0x00000080020a7824 */ /* 0x000fe400078e00ff */
[C---:B------:R-:W-:Y:S02]  /*2360*/  IMAD R5, R19.reuse, UR5, R0 ;  /* 0x0000000513057c24 */ /* 0x040fe4000f8e0200 */
[----:B------:R-:W-:Y:S01]  /*2370*/  IMAD.SHL.U32 R0, R18, 0x40, RZ ;  /* 0x0000004012007824 */ /* 0x000fe200078e00ff */
[----:B------:R-:W-:Y:S01]  /*2380*/  SHF.R.S32.HI R11, RZ, 0x1f, R10 ;  /* 0x0000001fff0b7819 */ /* 0x000fe2000001140a */
[----:B------:R-:W-:Y:S01]  /*2390*/  IMAD.WIDE.U32 R2, R19, UR4, R92 ;  /* 0x0000000413027c25 */ /* 0x000fe2000f8e005c */
[----:B------:R-:W-:-:S02]  /*23a0*/  ULDC.64 UR4, c[0x0][0x5c8] ;  /* 0x0001720000047ab9 */ /* 0x000fc40000000a00 */
[----:B------:R-:W-:Y:S01]  /*23b0*/  ISETP.GE.AND P0, PT, R0, UR6, PT ;  /* 0x0000000600007c0c */ /* 0x000fe2000bf06270 */
[----:B------:R-:W-:Y:S01]  /*23c0*/  ULDC UR6, c[0x0][0x288] ;  /* 0x0000a20000067ab9 */ /* 0x000fe20000000800 */
[----:B------:R-:W-:Y:S01]  /*23d0*/  IADD3 R2, P1, R10, R2, RZ ;  /* 0x000000020a027210 */ /* 0x000fe20007f3e0ff */
[----:B------:R-:W-:Y:S01]  /*23e0*/  IMAD.WIDE R20, R18, 0x40, R90 ;  /* 0x0000004012147825 */ /* 0x000fe200078e025a */
[----:B------:R-:W-:Y:S02]  /*23f0*/  ISETP.GE.OR P0, PT, R10, UR6, P0 ;  /* 0x000000060a007c0c */ /* 0x000fe40008706670 */
[----:B------:R-:W-:Y:S01]  /*2400*/  IADD3.X R3, R11, R3, R5, P1, !PT ;  /* 0x000000030b037210 */ /* 0x000fe20000ffe405 */
[----:B------:R-:W-:-:S04]  /*2410*/  IMAD R7, R21, UR4, RZ ;  /* 0x0000000415077c24 */ /* 0x000fc8000f8e02ff */
[C---:B------:R-:W-:Y:S02]  /*2420*/  IMAD R7, R20.reuse, UR5, R7 ;  /* 0x0000000514077c24 */ /* 0x040fe4000f8e0207 */
[----:B------:R-:W-:-:S04]  /*2430*/  IMAD.WIDE.U32 R102, R20, UR4, R2 ;  /* 0x0000000414667c25 */ /* 0x000fc8000f8e0002 */
[----:B------:R-:W-:Y:S05]  /*2440*/  @P0 BRA `(.L_x_35) ;  /* 0x0000003c00e00947 */ /* 0x000fea0003800000 */
[----:B-----5:R-:W-:Y:S01]  /*2450*/  FSETP.NEU.AND P1, PT, R89, RZ, PT ;  /* 0x000000ff5900720b */ /* 0x020fe20003f2d000 */
[----:B------:R-:W-:Y:S01]  /*2460*/  IMAD.IADD R14, R96, 0x1, -R10 ;  /* 0x00000001600e7824 */ /* 0x000fe200078e0a0a */
[----:B------:R-:W-:Y:S01]  /*2470*/  BSSY B0, `(.L_x_35) ;  /* 0x00003f5000007945 */ /* 0x000fe20003800000 */
[----:B------:R-:W-:Y:S02]  /*2480*/  IMAD.IADD R0, R99, 0x1, -R0 ;  /* 0x0000000163007824 */ /* 0x000fe400078e0a00 */
[----:B------:R-:W-:Y:S01]  /*2490*/  IMAD.IADD R7, R103, 0x1, R7 ;  /* 0x0000000167077824 */ /* 0x000fe200078e0207 */
[----:B------:R-:W-:-:S04]  /*24a0*/  ISETP.GT.AND P0, PT, R14, RZ, PT ;  /* 0x000000ff0e00720c */ /* 0x000fc80003f04270 */
[----:B------:R-:W-:-:S03]  /*24b0*/  ISETP.GT.AND P2, PT, R0, RZ, P0 ;  /* 0x000000ff0000720c */ /* 0x000fc60000744270 */
[----:B------:R-:W-:Y:S10]  /*24c0*/  @!P1 BRA `(.L_x_36) ;  /* 0x0000002c00249947 */ /* 0x000ff40003800000 */
[----:B------:R-:W0:Y:S01]  /*24d0*/  LDC.64 R104, c[0x0][0x5b8] ;  /* 0x00016e00ff687b82 */ /* 0x000e220000000a00 */
[----:B------:R-:W-:-:S07]  /*24e0*/  ULDC.64 UR4, c[0x0][0x5c0] ;  /* 0x0001700000047ab9 */ /* 0x000fce0000000a00 */
[----:B------:R-:W1:Y:S08]  /*24f0*/  LDC.64 R106, c[0x0][0x5b0] ;  /* 0x00016c00ff6a7b82 */ /* 0x000e700000000a00 */
[----:B------:R-:W2:Y:S01]  /*2500*/  LDC.64 R108, c[0x0][0x5a8] ;  /* 0x00016a00ff6c7b82 */ /* 0x000ea20000000a00 */
[-C--:B0-----:R-:W-:Y:S02]  /*2510*/  IMAD R4, R9, R104.reuse, RZ ;  /* 0x0000006809047224 */ /* 0x081fe400078e02ff */
[----:B------:R-:W-:-:S04]  /*2520*/  IMAD.WIDE.U32 R2, R19, R104, R92 ;  /* 0x0000006813027225 */ /* 0x000fc800078e005c */
[----:B------:R-:W-:Y:S01]  /*2530*/  IMAD R103, R19, R105, R4 ;  /* 0x0000006913677224 */ /* 0x000fe200078e0204 */
[----:B------:R-:W-:Y:S01]  /*2540*/  IADD3 R4, P1, R10, R2, RZ ;  /* 0x000000020a047210 */ /* 0x000fe20007f3e0ff */
[----:B-1----:R-:W-:-:S03]  /*2550*/  IMAD R2, R21, R106, RZ ;  /* 0x0000006a15027224 */ /* 0x002fc600078e02ff */
[----:B------:R-:W-:Y:S01]  /*2560*/  IADD3.X R5, R11, R3, R103, P1, !PT ;  /* 0x000000030b057210 */ /* 0x000fe20000ffe467 */
[C---:B------:R-:W-:Y:S02]  /*2570*/  IMAD R105, R20.reuse, R107, R2 ;  /* 0x0000006b14697224 */ /* 0x040fe400078e0202 */
[----:B------:R-:W-:-:S04]  /*2580*/  IMAD.WIDE.U32 R2, R20, R106, R4 ;  /* 0x0000006a14027225 */ /* 0x000fc800078e0004 */
[----:B------:R-:W-:Y:S01]  /*2590*/  IMAD.IADD R3, R3, 0x1, R105 ;  /* 0x0000000103037824 */ /* 0x000fe200078e0269 */
[----:B--2---:R-:W-:-:S04]  /*25a0*/  LEA R8, P1, R2, R108, 0x1 ;  /* 0x0000006c02087211 */ /* 0x004fc800078208ff */
[----:B------:R-:W-:-:S05]  /*25b0*/  LEA.HI.X R9, R2, R109, R3, 0x1, P1 ;  /* 0x0000006d02097211 */ /* 0x000fca00008f0c03 */
[----:B------:R-:W2:Y:S01]  /*25c0*/  @P2 LDG.E.LTC128B.U16 R15, desc[UR54][R8.64] ;  /* 0x00000036080f2981 */ /* 0x000ea2000c1e1520 */
[----:B------:R-:W-:Y:S01]  /*25d0*/  IMAD.WIDE.U32 R2, R20, R106, R10 ;  /* 0x0000006a14027225 */ /* 0x000fe200078e000a */
[----:B------:R-:W-:Y:S02]  /*25e0*/  BSSY B1, `(.L_x_37) ;  /* 0x0000015000017945 */ /* 0x000fe40003800000 */
[----:B------:R-:W-:-:S04]  /*25f0*/  IADD3 R12, P1, R92, R2, RZ ;  /* 0x000000025c0c7210 */ /* 0x000fc80007f3e0ff */
[----:B------:R-:W-:Y:S02]  /*2600*/  IADD3.X R13, R93, R105, R3, P1, !PT ;  /* 0x000000695d0d7210 */ /* 0x000fe40000ffe403 */
[----:B------:R-:W-:Y:S01]  /*2610*/  LEA R6, P1, R102, UR4, 0x1 ;  /* 0x0000000466067c11 */ /* 0x000fe2000f8208ff */
[----:B------:R-:W-:-:S03]  /*2620*/  IMAD.WIDE.U32 R12, R19, R104, R12 ;  /* 0x00000068130c7225 */ /* 0x000fc600078e000c */
[----:B------:R-:W-:Y:S02]  /*2630*/  LEA.HI.X R7, R102, UR5, R7, 0x1, P1 ;  /* 0x0000000566077c11 */ /* 0x000fe400088f0c07 */
[----:B------:R-:W-:-:S04]  /*2640*/  ISETP.GT.AND P1, PT, R14, 0x1, PT ;  /* 0x000000010e00780c */ /* 0x000fc80003f24270 */
[----:B------:R-:W-:Y:S01]  /*2650*/  ISETP.GT.AND P3, PT, R0, RZ, P1 ;  /* 0x000000ff0000720c */ /* 0x000fe20000f64270 */
[----:B--2---:R-:W-:-:S04]  /*2660*/  IMAD.U32 R2, R15, 0x10000, RZ ;  /* 0x000100000f027824 */ /* 0x004fc800078e00ff */
[----:B------:R-:W-:Y:S01]  /*2670*/  FMUL R3, R2, R89 ;  /* 0x0000005902037220 */ /* 0x000fe20000400000 */
[----:B------:R-:W-:-:S03]  /*2680*/  LEA R2, P4, R12, R108, 0x1 ;  /* 0x0000006c0c027211 */ /* 0x000fc600078808ff */
[----:B------:R-:W-:-:S05]  /*2690*/  FFMA R3, R24, R88, R3 ;  /* 0x0000005818037223 */ /* 0x000fca0000000003 */
[----:B------:R-:W-:Y:S01]  /*26a0*/  F2FP.BF16.F32.PACK_AB R8, RZ, R3 ;  /* 0x00000003ff08723e */ /* 0x000fe200000010ff */
[----:B------:R-:W-:-:S03]  /*26b0*/  IMAD.IADD R3, R103, 0x1, R13 ;  /* 0x0000000167037824 */ /* 0x000fc600078e020d */
[----:B------:R-:W-:Y:S01]  /*26c0*/  PRMT R9, R8, 0x7610, R9 ;  /* 0x0000761008097816 */ /* 0x000fe20000000009 */
[----:B------:R-:W-:Y:S01]  /*26d0*/  IMAD.SHL.U32 R8, R106, 0x8, RZ ;  /* 0x000000086a087824 */ /* 0x000fe200078e00ff */
[----:B------:R-:W-:-:S03]  /*26e0*/  LEA.HI.X R3, R12, R109, R3, 0x1, P4 ;  /* 0x0000006d0c037211 */ /* 0x000fc600020f0c03 */
[----:B------:R0:W-:Y:S02]  /*26f0*/  @P2 STG.E.U16 desc[UR54][R6.64], R9 ;  /* 0x0000000906002986 */ /* 0x0001e4000c101536 */
[----:B0-----:R-:W-:Y:S01]  /*2700*/  SHF.L.U64.HI R9, R106, 0x3, R107 ;  /* 0x000000036a097819 */ /* 0x001fe2000001026b */
[----:B------:R-:W-:Y:S06]  /*2710*/  @!P3 BRA `(.L_x_38) ;  /* 0x000000000004b947 */ /* 0x000fec0003800000 */
[----:B------:R0:W5:Y:S02]  /*2720*/  LDG.E.LTC128B.U16 R15, desc[UR54][R2.64+0x2] ;  /* 0x00000236020f7981 */ /* 0x000164000c1e1520 */
.L_x_38:
[----:B------:R-:W-:Y:S05]  /*2730*/  BSYNC B1 ;  /* 0x0000000000017941 */ /* 0x000fea0003800000 */
.L_x_37:
[----:B------:R-:W-:Y:S01]  /*2740*/  IMAD.WIDE.U32 R8, R20, R106, R8 ;  /* 0x0000006a14087225 */ /* 0x000fe200078e0008 */
[----:B------:R-:W-:-:S03]  /*2750*/  ISETP.GT.AND P0, PT, R0, 0x8, P0 ;  /* 0x000000080000780c */ /* 0x000fc60000704270 */
[----:B-----5:R-:W-:Y:S01]  /*2760*/  IMAD.U32 R12, R15, 0x10000, RZ ;  /* 0x000100000f0c7824 */ /* 0x020fe200078e00ff */
[----:B------:R-:W-:Y:S01]  /*2770*/  IADD3 R4, P2, R4, R8, RZ ;  /* 0x0000000804047210 */ /* 0x000fe20007f5e0ff */
[----:B------:R-:W-:Y:S02]  /*2780*/  IMAD.IADD R105, R105, 0x1, R9 ;  /* 0x0000000169697824 */ /* 0x000fe400078e0209 */
[----:B------:R-:W-:Y:S02]  /*2790*/  FMUL R12, R12, R89 ;  /* 0x000000590c0c7220 */ /* 0x000fe40000400000 */
[----:B------:R-:W-:Y:S02]  /*27a0*/  IMAD.X R5, R105, 0x1, R5, P2 ;  /* 0x0000000169057824 */ /* 0x000fe400010e0605 */
[----:B------:R-:W-:Y:S01]  /*27b0*/  FFMA R25, R25, R88, R12 ;  /* 0x0000005819197223 */ /* 0x000fe2000000000c */
[----:B------:R-:W-:-:S04]  /*27c0*/  LEA R12, P2, R4, R108, 0x1 ;  /* 0x0000006c040c7211 */ /* 0x000fc800078408ff */
[----:B------:R-:W-:Y:S01]  /*27d0*/  LEA.HI.X R13, R4, R109, R5, 0x1, P2 ;  /* 0x0000006d040d7211 */ /* 0x000fe200010f0c05 */
[----:B------:R-:W-:Y:S01]  /*27e0*/  @P3 IMAD.MOV.U32 R4, RZ, RZ, R6 ;  /* 0x000000ffff043224 */ /* 0x000fe200078e0006 */
[----:B------:R-:W-:Y:S01]  /*27f0*/  F2FP.BF16.F32.PACK_AB R25, RZ, R25 ;  /* 0x00000019ff19723e */ /* 0x000fe200000010ff */
[----:B------:R-:W-:-:S05]  /*2800*/  @P3 IMAD.MOV.U32 R5, RZ, RZ, R7 ;  /* 0x000000ffff053224 */ /* 0x000fca00078e0007 */
[----:B------:R1:W-:Y:S04]  /*2810*/  @P3 STG.E.U16 desc[UR54][R4.64+0x2], R25 ;  /* 0x0000021904003986 */ /* 0x0003e8000c101536 */
[----:B------:R-:W2:Y:S01]  /*2820*/  @P0 LDG.E.LTC128B.U16 R15, desc[UR54][R12.64] ;  /* 0x000000360c0f0981 */ /* 0x000ea2000c1e1520 */
[----:B------:R-:W-:Y:S01]  /*2830*/  IADD3 R10, P2, P3, R92, R8, R10 ;  /* 0x000000085c0a7210 */ /* 0x000fe20007b5e00a */
[----:B------:R-:W-:Y:S01]  /*2840*/  BSSY B1, `(.L_x_39) ;  /* 0x0000011000017945 */ /* 0x000fe20003800000 */
[----:B------:R-:W-:Y:S02]  /*2850*/  ISETP.GT.AND P1, PT, R0, 0x8, P1 ;  /* 0x000000080000780c */ /* 0x000fe40000f24270 */
[----:B------:R-:W-:-:S03]  /*2860*/  IADD3.X R11, R93, R105, R11, P2, P3 ;  /* 0x000000695d0b7210 */ /* 0x000fc600017e640b */
[----:B------:R-:W-:Y:S01]  /*2870*/  IMAD.WIDE.U32 R10, R19, R104, R10 ;  /* 0x00000068130a7225 */ /* 0x000fe200078e000a */
[----:B------:R-:W-:-:S03]  /*2880*/  SHF.L.U64.HI R19, R95, 0x1, R94 ;  /* 0x000000015f137819 */ /* 0x000fc6000001025e */
[----:B------:R-:W-:Y:S01]  /*2890*/  IMAD.IADD R11, R103, 0x1, R11 ;  /* 0x00000001670b7824 */ /* 0x000fe200078e020b */
[----:B-1----:R-:W-:-:S04]  /*28a0*/  LEA R4, P3, R10, R108, 0x1 ;  /* 0x0000006c0a047211 */ /* 0x002fc800078608ff */
[----:B------:R-:W-:Y:S01]  /*28b0*/  LEA.HI.X R5, R10, R109, R11, 0x1, P3 ;  /* 0x0000006d0a057211 */ /* 0x000fe200018f0c0b */
[----:B--2---:R-:W-:-:S04]  /*28c0*/  IMAD.U32 R8, R15, 0x10000, RZ ;  /* 0x000100000f087824 */ /* 0x004fc800078e00ff */
[----:B------:R-:W-:Y:S01]  /*28d0*/  FMUL R9, R8, R89 ;  /* 0x0000005908097220 */ /* 0x000fe20000400000 */
[----:B------:R-:W-:-:S03]  /*28e0*/  LEA R8, P2, R95, R6, 0x1 ;  /* 0x000000065f087211 */ /* 0x000fc600078408ff */
[----:B------:R-:W-:-:S05]  /*28f0*/  FFMA R9, R26, R88, R9 ;  /* 0x000000581a097223 */ /* 0x000fca0000000009 */
[----:B------:R-:W-:Y:S01]  /*2900*/  F2FP.BF16.F32.PACK_AB R12, RZ, R9 ;  /* 0x00000009ff0c723e */ /* 0x000fe200000010ff */
[----:B------:R-:W-:-:S05]  /*2910*/  IMAD.X R9, R19, 0x1, R7, P2 ;  /* 0x0000000113097824 */ /* 0x000fca00010e0607 */
[----:B------:R1:W-:Y:S01]  /*2920*/  @P0 STG.E.U16 desc[UR54][R8.64], R12 ;  /* 0x0000000c08000986 */ /* 0x0003e2000c101536 */
[----:B------:R-:W-:Y:S05]  /*2930*/  @!P1 BRA `(.L_x_40) ;  /* 0x0000000000049947 */ /* 0x000fea0003800000 */
[----:B------:R2:W5:Y:S02]  /*2940*/  LDG.E.LTC128B.U16 R15, desc[UR54][R4.64+0x2] ;  /* 0x00000236040f7981 */ /* 0x000564000c1e1520 */
.L_x_40:
[----:B------:R-:W-:Y:S05]  /*2950*/  BSYNC B1 ;  /* 0x0000000000017941 */ /* 0x000fea0003800000 */
.L_x_39:
[----:B-----5:R-:W-:Y:S01]  /*2960*/  IMAD.U32 R10, R15, 0x10000, RZ ;  /* 0x000100000f0a7824 */ /* 0x020fe200078e00ff */
[----:B------:R-:W-:Y:S01]  /*2970*/  ISETP.GT.AND P0, PT, R14, 0x8, PT ;  /* 0x000000080e00780c */ /* 0x000fe20003f04270 */
[----:B------:R-:W-:Y:S02]  /*2980*/  BSSY B1, `(.L_x_41) ;  /* 0x0000008000017945 */ /* 0x000fe40003800000 */
[----:B------:R-:W-:Y:S01]  /*2990*/  FMUL R10, R10, R89 ;  /* 0x000000590a0a7220 */ /* 0x000fe20000400000 */
[----:B------:R-:W-:-:S03]  /*29a0*/  ISETP.GT.AND P2, PT, R0, RZ, P0 ;  /* 0x000000ff0000720c */ /* 0x000fc60000744270 */
[----:B------:R-:W-:-:S05]  /*29b0*/  FFMA R10, R27, R88, R10 ;  /* 0x000000581b0a7223 */ /* 0x000fca000000000a */
[----:B------:R-:W-:-:S05]  /*29c0*/  F2FP.BF16.F32.PACK_AB R10, RZ, R10 ;  /* 0x0000000aff0a723e */ /* 0x000fca00000010ff */
[----:B------:R3:W-:Y:S01]  /*29d0*/  @P1 STG.E.U16 desc[UR54][R8.64+0x2], R10 ;  /* 0x0000020a08001986 */ /* 0x0007e2000c101536 */
[----:B------:R-:W-:Y:S05]  /*29e0*/  @!P2 BRA `(.L_x_42) ;  /* 0x000000000004a947 */ /* 0x000fea0003800000 */
[----:B------:R4:W5:Y:S02]  /*29f0*/  LDG.E.LTC128B.U16 R15, desc[UR54][R2.64+0x10] ;  /* 0x00001036020f7981 */ /* 0x000964000c1e1520 */
.L_x_42:
[----:B------:R-:W-:Y:S05]  /*2a00*/  BSYNC B1 ;  /* 0x0000000000017941 */ /* 0x000fea0003800000 */
.L_x_41:
[----:B---3-5:R-:W-:Y:S01]  /*2a10*/  IMAD.U32 R10, R15, 0x10000, RZ ;  /* 0x000100000f0a7824 */ /* 0x028fe200078e00ff */
        /* <DEDUP_REMOVED lines=9> */
.L_x_44:
[----:B------:R-:W-:Y:S05]  /*2ab0*/  BSYNC B1 ;  /* 0x0000000000017941 */ /* 0x000fea0003800000 */
.L_x_43:
[----:B-----5:R-:W-:Y:S01]  /*2ac0*/  IMAD.U32 R10, R15, 0x10000, RZ ;  /* 0x000100000f0a7824 */ /* 0x020fe200078e00ff */
[----:B------:R-:W-:Y:S01]  /*2ad0*/  ISETP.GT.AND P0, PT, R0, 0x8, P0 ;  /* 0x000000080000780c */ /* 0x000fe20000704270 */
[----:B------:R-:W-:Y:S02]  /*2ae0*/  BSSY B1, `(.L_x_45) ;  /* 0x0000007000017945 */ /* 0x000fe40003800000 */
[----:B------:R-:W-:-:S04]  /*2af0*/  FMUL R10, R10, R89 ;  /* 0x000000590a0a7220 */ /* 0x000fc80000400000 */
[----:B------:R-:W-:-:S05]  /*2b00*/  FFMA R10, R29, R88, R10 ;  /* 0x000000581d0a7223 */ /* 0x000fca000000000a */
[----:B------:R-:W-:-:S05]  /*2b10*/  F2FP.BF16.F32.PACK_AB R10, RZ, R10 ;  /* 0x0000000aff0a723e */ /* 0x000fca00000010ff */
[----:B------:R0:W-:Y:S01]  /*2b20*/  @P3 STG.E.U16 desc[UR54][R6.64+0x12], R10 ;  /* 0x0000120a06003986 */ /* 0x0001e2000c101536 */
[----:B------:R-:W-:Y:S05]  /*2b30*/  @!P0 BRA `(.L_x_46) ;  /* 0x0000000000048947 */ /* 0x000fea0003800000 */
[----:B------:R0:W5:Y:S02]  /*2b40*/  LDG.E.LTC128B.U16 R15, desc[UR54][R4.64+0x10] ;  /* 0x00001036040f7981 */ /* 0x000164000c1e1520 */
.L_x_46:
[----:B------:R-:W-:Y:S05]  /*2b50*/  BSYNC B1 ;  /* 0x0000000000017941 */ /* 0x000fea0003800000 */
.L_x_45:
[----:B0----5:R-:W-:Y:S01]  /*2b60*/  IMAD.U32 R10, R15, 0x10000, RZ ;  /* 0x000100000f0a7824 */ /* 0x021fe200078e00ff */
[----:B------:R-:W-:Y:S01]  /*2b70*/  ISETP.GT.AND P1, PT, R0, 0x8, P1 ;  /* 0x000000080000780c */ /* 0x000fe20000f24270 */
[----:B------:R-:W-:Y:S02]  /*2b80*/  BSSY B1, `(.L_x_47) ;  /* 0x0000007000017945 */ /* 0x000fe40003800000 */
[----:B---3--:R-:W-:-:S04]  /*2b90*/  FMUL R11, R10, R89 ;  /* 0x000000590a0b7220 */ /* 0x008fc80000400000 */
[----:B------:R-:W-:-:S05]  /*2ba0*/  FFMA R11, R30, R88, R11 ;  /* 0x000000581e0b7223 */ /* 0x000fca000000000b */
[----:B------:R-:W-:-:S05]  /*2bb0*/  F2FP.BF16.F32.PACK_AB R11, RZ, R11 ;  /* 0x0000000bff0b723e */ /* 0x000fca00000010ff */
[----:B------:R0:W-:Y:S01]  /*2bc0*/  @P0 STG.E.U16 desc[UR54][R8.64+0x10], R11 ;  /* 0x0000100b08000986 */ /* 0x0001e2000c101536 */
[----:B------:R-:W-:Y:S05]  /*2bd0*/  @!P1 BRA `(.L_x_48) ;  /* 0x0000000000049947 */ /* 0x000fea0003800000 */
[----:B------:R3:W5:Y:S02]  /*2be0*/  LDG.E.LTC128B.U16 R15, desc[UR54][R4.64+0x12] ;  /* 0x00001236040f7981 */ /* 0x000764000c1e1520 */
.L_x_48:
[----:B------:R-:W-:Y:S05]  /*2bf0*/  BSYNC B1 ;  /* 0x0000000000017941 */ /* 0x000fea0003800000 */
.L_x_47:
        /* <DEDUP_REMOVED lines=10> */
.L_x_50:
[----:B------:R-:W-:Y:S05]  /*2ca0*/  BSYNC B1 ;  /* 0x0000000000017941 */ /* 0x000fea0003800000 */
.L_x_49:
[----:B0----5:R-:W-:Y:S01]  /*2cb0*/  IMAD.U32 R10, R15, 0x10000, RZ ;  /* 0x000100000f0a7824 */ /* 0x021fe200078e00ff */
        /* <DEDUP_REMOVED lines=9> */
.L_x_52:
[----:B------:R-:W-:Y:S05]  /*2d50*/  BSYNC B1 ;  /* 0x0000000000017941 */ /* 0x000fea0003800000 */
.L_x_51:
        /* <DEDUP_REMOVED lines=9> */
.L_x_54:
[----:B------:R-:W-:Y:S05]  /*2df0*/  BSYNC B1 ;  /* 0x0000000000017941 */ /* 0x000fea0003800000 */
.L_x_53:
[----:B0----5:R-:W-:Y:S01]  /*2e00*/  IMAD.U32 R10, R15, 0x10000, RZ ;  /* 0x000100000f0a7824 */ /* 0x021fe200078e00ff */
        /* <DEDUP_REMOVED lines=8> */
.L_x_56:
[----:B------:R-:W-:Y:S05]  /*2e90*/  BSYNC B1 ;  /* 0x0000000000017941 */ /* 0x000fea0003800000 */
.L_x_55:
        /* <DEDUP_REMOVED lines=10> */
.L_x_58:
[----:B------:R-:W-:Y:S05]  /*2f40*/  BSYNC B1 ;  /* 0x0000000000017941 */ /* 0x000fea0003800000 */
.L_x_57:
        /* <DEDUP_REMOVED lines=10> */
.L_x_60:
[----:B------:R-:W-:Y:S05]  /*2ff0*/  BSYNC B1 ;  /* 0x0000000000017941 */ /* 0x000fea0003800000 */
.L_x_59:
        /* <DEDUP_REMOVED lines=9> */
.L_x_62:
[----:B------:R-:W-:Y:S05]  /*3090*/  BSYNC B1 ;  /* 0x0000000000017941 */ /* 0x000fea0003800000 */
.L_x_61:
        /* <DEDUP_REMOVED lines=9> */
.L_x_64:
[----:B------:R-:W-:Y:S05]  /*3130*/  BSYNC B1 ;  /* 0x0000000000017941 */ /* 0x000fea0003800000 */
.L_x_63:
        /* <DEDUP_REMOVED lines=10> */
.L_x_66:
[----:B------:R-:W-:Y:S05]  /*31e0*/  BSYNC B1 ;  /* 0x0000000000017941 */ /* 0x000fea0003800000 */
.L_x_65:
        /* <DEDUP_REMOVED lines=10> */
.L_x_68:
[----:B------:R-:W-:Y:S05]  /*3290*/  BSYNC B1 ;  /* 0x0000000000017941 */ /* 0x000fea0003800000 */
.L_x_67:
        /* <DEDUP_REMOVED lines=9> */
.L_x_70:
[----:B------:R-:W-:Y:S05]  /*3330*/  BSYNC B1 ;  /* 0x0000000000017941 */ /* 0x000fea0003800000 */
.L_x_69:
        /* <DEDUP_REMOVED lines=9> */
.L_x_72:
[----:B------:R-:W-:Y:S05]  /*33d0*/  BSYNC B1 ;  /* 0x0000000000017941 */ /* 0x000fea0003800000 */
.L_x_71:
        /* <DEDUP_REMOVED lines=10> */
.L_x_74:
[----:B------:R-:W-:Y:S05]  /*3480*/  BSYNC B1 ;  /* 0x0000000000017941 */ /* 0x000fea0003800000 */
.L_x_73:
        /* <DEDUP_REMOVED lines=10> */
.L_x_76:
[----:B------:R-:W-:Y:S05]  /*3530*/  BSYNC B1 ;  /* 0x0000000000017941 */ /* 0x000fea0003800000 */
.L_x_75:
        /* <DEDUP_REMOVED lines=9> */
.L_x_78:
[----:B------:R-:W-:Y:S05]  /*35d0*/  BSYNC B1 ;  /* 0x0000000000017941 */ /* 0x000fea0003800000 */
.L_x_77:
        /* <DEDUP_REMOVED lines=9> */
.L_x_80:
[----:B------:R-:W-:Y:S05]  /*3670*/  BSYNC B1 ;  /* 0x0000000000017941 */ /* 0x000fea0003800000 */
.L_x_79:
        /* <DEDUP_REMOVED lines=10> */
.L_x_82:
[----:B------:R-:W-:Y:S05]  /*3720*/  BSYNC B1 ;  /* 0x0000000000017941 */ /* 0x000fea0003800000 */
.L_x_81:
        /* <DEDUP_REMOVED lines=10> */
.L_x_84:
[----:B------:R-:W-:Y:S05]  /*37d0*/  BSYNC B1 ;  /* 0x0000000000017941 */ /* 0x000fea0003800000 */
.L_x_83:
        /* <DEDUP_REMOVED lines=9> */
.L_x_86:
[----:B------:R-:W-:Y:S05]  /*3870*/  BSYNC B1 ;  /* 0x0000000000017941 */ /* 0x000fea0003800000 */
.L_x_85:
        /* <DEDUP_REMOVED lines=9> */
.L_x_88:
[----:B------:R-:W-:Y:S05]  /*3910*/  BSYNC B1 ;  /* 0x0000000000017941 */ /* 0x000fea0003800000 */
.L_x_87:
        /* <DEDUP_REMOVED lines=10> */
.L_x_90:
[----:B------:R-:W-:Y:S05]  /*39c0*/  BSYNC B1 ;  /* 0x0000000000017941 */ /* 0x000fea0003800000 */
.L_x_89:
        /* <DEDUP_REMOVED lines=10> */
.L_x_92:
[----:B------:R-:W-:Y:S05]  /*3a70*/  BSYNC B1 ;  /* 0x0000000000017941 */ /* 0x000fea0003800000 */
.L_x_91:
        /* <DEDUP_REMOVED lines=9> */
.L_x_94:
[----:B------:R-:W-:Y:S05]  /*3b10*/  BSYNC B1 ;  /* 0x0000000000017941 */ /* 0x000fea0003800000 */
.L_x_93:
        /* <DEDUP_REMOVED lines=9> */
.L_x_96:
[----:B------:R-:W-:Y:S05]  /*3bb0*/  BSYNC B1 ;  /* 0x0000000000017941 */ /* 0x000fea0003800000 */
.L_x_95:
        /* <DEDUP_REMOVED lines=10> */
.L_x_98:
[----:B------:R-:W-:Y:S05]  /*3c60*/  BSYNC B1 ;  /* 0x0000000000017941 */ /* 0x000fea0003800000 */
.L_x_97:
        /* <DEDUP_REMOVED lines=10> */
.L_x_100:
[----:B------:R-:W-:Y:S05]  /*3d10*/  BSYNC B1 ;  /* 0x0000000000017941 */ /* 0x000fea0003800000 */
.L_x_99:
        /* <DEDUP_REMOVED lines=9> */
.L_x_102:
[----:B------:R-:W-:Y:S05]  /*3db0*/  BSYNC B1 ;  /* 0x0000000000017941 */ /* 0x000fea0003800000 */
.L_x_101:
        /* <DEDUP_REMOVED lines=9> */
.L_x_104:
[----:B------:R-:W-:Y:S05]  /*3e50*/  BSYNC B1 ;  /* 0x0000000000017941 */ /* 0x000fea0003800000 */
.L_x_103:
        /* <DEDUP_REMOVED lines=10> */
.L_x_106:
[----:B------:R-:W-:Y:S05]  /*3f00*/  BSYNC B1 ;  /* 0x0000000000017941 */ /* 0x000fea0003800000 */
.L_x_105:
        /* <DEDUP_REMOVED lines=10> */
.L_x_108:
[----:B------:R-:W-:Y:S05]  /*3fb0*/  BSYNC B1 ;  /* 0x0000000000017941 */ /* 0x000fea0003800000 */
.L_x_107:
        /* <DEDUP_REMOVED lines=9> */
.L_x_110:
[----:B------:R-:W-:Y:S05]  /*4050*/  BSYNC B1 ;  /* 0x0000000000017941 */ /* 0x000fea0003800000 */
.L_x_109:
        /* <DEDUP_REMOVED lines=9> */
.L_x_112:
[----:B------:R-:W-:Y:S05]  /*40f0*/  BSYNC B1 ;  /* 0x0000000000017941 */ /* 0x000fea0003800000 */
.L_x_111:
        /* <DEDUP_REMOVED lines=10> */
.L_x_114:
[----:B------:R-:W-:Y:S05]  /*41a0*/  BSYNC B1 ;  /* 0x0000000000017941 */ /* 0x000fea0003800000 */
.L_x_113:
        /* <DEDUP_REMOVED lines=10> */
.L_x_116:
[----:B------:R-:W-:Y:S05]  /*4250*/  BSYNC B1 ;  /* 0x0000000000017941 */ /* 0x000fea0003800000 */
.L_x_115:
        /* <DEDUP_REMOVED lines=9> */
.L_x_118:
[----:B------:R-:W-:Y:S05]  /*42f0*/  BSYNC B1 ;  /* 0x0000000000017941 */ /* 0x000fea0003800000 */
.L_x_117:
        /* <DEDUP_REMOVED lines=9> */
.L_x_120:
[----:B------:R-:W-:Y:S05]  /*4390*/  BSYNC B1 ;  /* 0x0000000000017941 */ /* 0x000fea0003800000 */
.L_x_119:
        /* <DEDUP_REMOVED lines=10> */
.L_x_122:
[----:B------:R-:W-:Y:S05]  /*4440*/  BSYNC B1 ;  /* 0x0000000000017941 */ /* 0x000fea0003800000 */
.L_x_121:
        /* <DEDUP_REMOVED lines=10> */
.L_x_124:
[----:B------:R-:W-:Y:S05]  /*44f0*/  BSYNC B1 ;  /* 0x0000000000017941 */ /* 0x000fea0003800000 */
.L_x_123:
        /* <DEDUP_REMOVED lines=9> */
.L_x_126:
[----:B------:R-:W-:Y:S05]  /*4590*/  BSYNC B1 ;  /* 0x0000000000017941 */ /* 0x000fea0003800000 */
.L_x_125:
        /* <DEDUP_REMOVED lines=9> */
.L_x_128:
[----:B------:R-:W-:Y:S05]  /*4630*/  BSYNC B1 ;  /* 0x0000000000017941 */ /* 0x000fea0003800000 */
.L_x_127:
        /* <DEDUP_REMOVED lines=10> */
.L_x_130:
[----:B------:R-:W-:Y:S05]  /*46e0*/  BSYNC B1 ;  /* 0x0000000000017941 */ /* 0x000fea0003800000 */
.L_x_129:
        /* <DEDUP_REMOVED lines=10> */
.L_x_132:
[----:B------:R-:W-:Y:S05]  /*4790*/  BSYNC B1 ;  /* 0x0000000000017941 */ /* 0x000fea0003800000 */
.L_x_131:
        /* <DEDUP_REMOVED lines=9> */
.L_x_134:
[----:B------:R-:W-:Y:S05]  /*4830*/  BSYNC B1 ;  /* 0x0000000000017941 */ /* 0x000fea0003800000 */
.L_x_133:
        /* <DEDUP_REMOVED lines=9> */
.L_x_136:
[----:B------:R-:W-:Y:S05]  /*48d0*/  BSYNC B1 ;  /* 0x0000000000017941 */ /* 0x000fea0003800000 */
.L_x_135:
        /* <DEDUP_REMOVED lines=10> */
.L_x_138:
[----:B------:R-:W-:Y:S05]  /*4980*/  BSYNC B1 ;  /* 0x0000000000017941 */ /* 0x000fea0003800000 */
.L_x_137:
        /* <DEDUP_REMOVED lines=10> */
.L_x_140:
[----:B------:R-:W-:Y:S05]  /*4a30*/  BSYNC B1 ;  /* 0x0000000000017941 */ /* 0x000fea0003800000 */
.L_x_139:
        /* <DEDUP_REMOVED lines=9> */
.L_x_142:
[----:B------:R-:W-:Y:S05]  /*4ad0*/  BSYNC B1 ;  /* 0x0000000000017941 */ /* 0x000fea0003800000 */
.L_x_141:
        /* <DEDUP_REMOVED lines=9> */
.L_x_144:
[----:B------:R-:W-:Y:S05]  /*4b70*/  BSYNC B1 ;  /* 0x0000000000017941 */ /* 0x000fea0003800000 */
.L_x_143:
        /* <DEDUP_REMOVED lines=10> */
.L_x_146:
[----:B------:R-:W-:Y:S05]  /*4c20*/  BSYNC B1 ;  /* 0x0000000000017941 */ /* 0x000fea0003800000 */
.L_x_145:
        /* <DEDUP_REMOVED lines=10> */
.L_x_148:
[----:B------:R-:W-:Y:S05]  /*4cd0*/  BSYNC B1 ;  /* 0x0000000000017941 */ /* 0x000fea0003800000 */
.L_x_147:
        /* <DEDUP_REMOVED lines=9> */
.L_x_150:
[----:B------:R-:W-:Y:S05]  /*4d70*/  BSYNC B1 ;  /* 0x0000000000017941 */ /* 0x000fea0003800000 */
.L_x_149:
        /* <DEDUP_REMOVED lines=9> */
.L_x_152:
[----:B------:R-:W-:Y:S05]  /*4e10*/  BSYNC B1 ;  /* 0x0000000000017941 */ /* 0x000fea0003800000 */
.L_x_151:
        /* <DEDUP_REMOVED lines=10> */
.L_x_154:
[----:B------:R-:W-:Y:S05]  /*4ec0*/  BSYNC B1 ;  /* 0x0000000000017941 */ /* 0x000fea0003800000 */
.L_x_153:
        /* <DEDUP_REMOVED lines=10> */
.L_x_156:
[----:B------:R-:W-:Y:S05]  /*4f70*/  BSYNC B1 ;  /* 0x0000000000017941 */ /* 0x000fea0003800000 */
.L_x_155:
[----:B0---45:R-:W-:Y:S01]  /*4f80*/  IMAD.U32 R2, R15, 0x10000, RZ ;  /* 0x000100000f027824 */ /* 0x031fe200078e00ff */
        /* <DEDUP_REMOVED lines=8> */
.L_x_158:
[----:B------:R-:W-:Y:S05]  /*5010*/  BSYNC B1 ;  /* 0x0000000000017941 */ /* 0x000fea0003800000 */
.L_x_157:
[----:B0----5:R-:W-:Y:S01]  /*5020*/  IMAD.U32 R2, R15, 0x10000, RZ ;  /* 0x000100000f027824 */ /* 0x021fe200078e00ff */
[----:B------:R-:W-:Y:S01]  /*5030*/  ISETP.GT.AND P1, PT, R0, 0x8, P1 ;  /* 0x000000080000780c */ /* 0x000fe20000f24270 */
[----:B------:R-:W-:Y:S02]  /*5040*/  BSSY B1, `(.L_x_159) ;  /* 0x000000a000017945 */ /* 0x000fe40003800000 */
[----:B------:R-:W-:Y:S01]  /*5050*/  FMUL R3, R2, R89 ;  /* 0x0000005902037220 */ /* 0x000fe20000400000 */
[----:B------:R-:W-:-:S03]  /*5060*/  @P0 IMAD.MOV.U32 R2, RZ, RZ, R8 ;  /* 0x000000ffff020224 */ /* 0x000fc600078e0008 */
[----:B------:R-:W-:-:S05]  /*5070*/  FFMA R3, R86, R88, R3 ;  /* 0x0000005856037223 */ /* 0x000fca0000000003 */
[----:B------:R-:W-:-:S04]  /*5080*/  F2FP.BF16.F32.PACK_AB R3, RZ, R3 ;  /* 0x00000003ff03723e */ /* 0x000fc800000010ff */
[----:B------:R-:W-:Y:S01]  /*5090*/  PRMT R6, R3, 0x7610, R6 ;  /* 0x0000761003067816 */ /* 0x000fe20000000006 */
[----:B------:R-:W-:-:S05]  /*50a0*/  @P0 IMAD.MOV.U32 R3, RZ, RZ, R9 ;  /* 0x000000ffff030224 */ /* 0x000fca00078e0009 */
[----:B------:R0:W-:Y:S01]  /*50b0*/  @P0 STG.E.U16 desc[UR54][R2.64+0xf0], R6 ;  /* 0x0000f00602000986 */ /* 0x0001e2000c101536 */
[----:B------:R-:W-:Y:S05]  /*50c0*/  @!P1 BRA `(.L_x_160) ;  /* 0x0000000000049947 */ /* 0x000fea0003800000 */
[----:B------:R0:W5:Y:S02]  /*50d0*/  LDG.E.LTC128B.U16 R15, desc[UR54][R4.64+0xf2] ;  /* 0x0000f236040f7981 */ /* 0x000164000c1e1520 */
.L_x_160:
[----:B------:R-:W-:Y:S05]  /*50e0*/  BSYNC B1 ;  /* 0x0000000000017941 */ /* 0x000fea0003800000 */
.L_x_159:
[----:B------:R-:W-:Y:S05]  /*50f0*/  @!P1 BRA `(.L_x_161) ;  /* 0x0000001000b09947 */ /* 0x000fea0003800000 */
[----:B-----5:R-:W-:-:S04]  /*5100*/  IMAD.U32 R0, R15, 0x10000, RZ ;  /* 0x000100000f007824 */ /* 0x020fc800078e00ff */
[----:B------:R-:W-:-:S04]  /*5110*/  FMUL R0, R0, R89 ;  /* 0x0000005900007220 */ /* 0x000fc80000400000 */
[----:B------:R-:W-:-:S05]  /*5120*/  FFMA R0, R87, R88, R0 ;  /* 0x0000005857007223 */ /* 0x000fca0000000000 */
[----:B------:R-:W-:-:S05]  /*5130*/  F2FP.BF16.F32.PACK_AB R0, RZ, R0 ;  /* 0x00000000ff00723e */ /* 0x000fca00000010ff */
[----:B------:R0:W-:Y:S01]  /*5140*/  STG.E.U16 desc[UR54][R8.64+0xf2], R0 ;  /* 0x0000f20008007986 */ /* 0x0001e2000c101536 */
[----:B------:R-:W-:Y:S05]  /*5150*/  BRA `(.L_x_161) ;  /* 0x0000001000987947 */ /* 0x000fea0003800000 */
.L_x_36:
[----:B------:R-:W-:Y:S01]  /*5160*/  ISETP.GT.AND P3, PT, R14, 0x1, PT ;  /* 0x000000010e00780c */ /* 0x000fe20003f64270 */
[----:B------:R-:W-:Y:S01]  /*5170*/  ULDC.64 UR4, c[0x0][0x5c0] ;  /* 0x0001700000047ab9 */ /* 0x000fe20000000a00 */
[-C--:B------:R-:W-:Y:S01]  /*5180*/  FMUL R24, R24, R88.reuse ;  /* 0x0000005818187220 */ /* 0x080fe20000400000 */
[-C--:B------:R-:W-:Y:S01]  /*5190*/  FMUL R25, R25, R88.reuse ;  /* 0x0000005819197220 */ /* 0x080fe20000400000 */
[----:B------:R-:W-:Y:S01]  /*51a0*/  ISETP.GT.AND P1, PT, R0, RZ, P3 ;  /* 0x000000ff0000720c */ /* 0x000fe20001f24270 */
[-C--:B------:R-:W-:Y:S01]  /*51b0*/  FMUL R26, R26, R88.reuse ;  /* 0x000000581a1a7220 */ /* 0x080fe20000400000 */
[----:B------:R-:W-:Y:S01]  /*51c0*/  LEA R2, P4, R102, UR4, 0x1 ;  /* 0x0000000466027c11 */ /* 0x000fe2000f8808ff */
[----:B------:R-:W-:Y:S01]  /*51d0*/  FMUL R27, R27, R88 ;  /* 0x000000581b1b7220 */ /* 0x000fe20000400000 */
[----:B------:R-:W-:Y:S01]  /*51e0*/  F2FP.BF16.F32.PACK_AB R24, RZ, R24 ;  /* 0x00000018ff18723e */ /* 0x000fe200000010ff */
[-C--:B------:R-:W-:Y:S01]  /*51f0*/  FMUL R28, R28, R88.reuse ;  /* 0x000000581c1c7220 */ /* 0x080fe20000400000 */
[----:B------:R-:W-:Y:S01]  /*5200*/  LEA.HI.X R3, R102, UR5, R7, 0x1, P4 ;  /* 0x0000000566037c11 */ /* 0x000fe2000a0f0c07 */
[-C--:B------:R-:W-:Y:S01]  /*5210*/  FMUL R29, R29, R88.reuse ;  /* 0x000000581d1d7220 */ /* 0x080fe20000400000 */
[----:B------:R-:W-:Y:S01]  /*5220*/  F2FP.BF16.F32.PACK_AB R25, RZ, R25 ;  /* 0x00000019ff19723e */ /* 0x000fe200000010ff */
[-C--:B------:R-:W-:Y:S01]  /*5230*/  FMUL R30, R30, R88.reuse ;  /* 0x000000581e1e7220 */ /* 0x080fe20000400000 */
[----:B------:R-:W-:Y:S01]  /*5240*/  SHF.L.U64.HI R5, R95, 0x1, R94 ;  /* 0x000000015f057819 */ /* 0x000fe2000001025e */
[----:B------:R-:W-:Y:S01]  /*5250*/  @P2 STG.E.U16 desc[UR54][R2.64], R24 ;  /* 0x0000001802002986 */ /* 0x000fe2000c101536 */
[----:B------:R-:W-:Y:S01]  /*5260*/  ISETP.GT.AND P2, PT, R0, 0x8, P0 ;  /* 0x000000080000780c */ /* 0x000fe20000744270 */
[----:B------:R-:W-:Y:S01]  /*5270*/  FMUL R31, R31, R88 ;  /* 0x000000581f1f7220 */ /* 0x000fe20000400000 */
[----:B------:R-:W-:Y:S01]  /*5280*/  LEA R4, P5, R95, R2, 0x1 ;  /* 0x000000025f047211 */ /* 0x000fe200078a08ff */
[----:B------:R-:W-:Y:S01]  /*5290*/  @P1 STG.E.U16 desc[UR54][R2.64+0x2], R25 ;  /* 0x0000021902001986 */ /* 0x000fe2000c101536 */
[----:B------:R-:W-:Y:S01]  /*52a0*/  ISETP.GT.AND P1, PT, R14, 0x8, PT ;  /* 0x000000080e00780c */ /* 0x000fe20003f24270 */
[-C--:B------:R-:W-:Y:S01]  /*52b0*/  FMUL R32, R32, R88.reuse ;  /* 0x0000005820207220 */ /* 0x080fe20000400000 */
[----:B------:R-:W-:Y:S01]  /*52c0*/  ISETP.GT.AND P3, PT, R0, 0x8, P3 ;  /* 0x000000080000780c */ /* 0x000fe20001f64270 */
[----:B------:R-:W-:Y:S01]  /*52d0*/  IMAD.X R5, R5, 0x1, R3, P5 ;  /* 0x0000000105057824 */ /* 0x000fe200028e0603 */
[----:B------:R-:W-:Y:S01]  /*52e0*/  ISETP.GT.AND P0, PT, R14, 0x9, PT ;  /* 0x000000090e00780c */ /* 0x000fe20003f04270 */
[-C--:B------:R-:W-:Y:S01]  /*52f0*/  FMUL R33, R33, R88.reuse ;  /* 0x0000005821217220 */ /* 0x080fe20000400000 */
[----:B------:R-:W-:Y:S01]  /*5300*/  ISETP.GT.AND P4, PT, R0, RZ, P1 ;  /* 0x000000ff0000720c */ /* 0x000fe20000f84270 */
[-C--:B------:R-:W-:Y:S01]  /*5310*/  FMUL R34, R34, R88.reuse ;  /* 0x0000005822227220 */ /* 0x080fe20000400000 */
[----:B------:R-:W-:Y:S01]  /*5320*/  ISETP.GT.AND P5, PT, R0, RZ, P0 ;  /* 0x000000ff0000720c */ /* 0x000fe200007a4270 */
[----:B------:R-:W-:Y:S01]  /*5330*/  FMUL R35, R35, R88 ;  /* 0x0000005823237220 */ /* 0x000fe20000400000 */
[----:B------:R-:W-:Y:S01]  /*5340*/  F2FP.BF16.F32.PACK_AB R26, RZ, R26 ;  /* 0x0000001aff1a723e */ /* 0x000fe200000010ff */
[-C--:B------:R-:W-:Y:S01]  /*5350*/  FMUL R36, R36, R88.reuse ;  /* 0x0000005824247220 */ /* 0x080fe20000400000 */
[----:B------:R-:W-:Y:S01]  /*5360*/  F2FP.BF16.F32.PACK_AB R27, RZ, R27 ;  /* 0x0000001bff1b723e */ /* 0x000fe200000010ff */
[----:B------:R-:W-:Y:S01]  /*5370*/  FMUL R37, R37, R88 ;  /* 0x0000005825257220 */ /* 0x000fe20000400000 */
[----:B------:R-:W-:Y:S01]  /*5380*/  F2FP.BF16.F32.PACK_AB R28, RZ, R28 ;  /* 0x0000001cff1c723e */ /* 0x000fe200000010ff */
[----:B------:R-:W-:Y:S01]  /*5390*/  @P2 STG.E.U16 desc[UR54][R4.64], R26 ;  /* 0x0000001a04002986 */ /* 0x000fe2000c101536 */
[----:B------:R-:W-:Y:S01]  /*53a0*/  ISETP.GT.AND P1, PT, R0, 0x8, P1 ;  /* 0x000000080000780c */ /* 0x000fe20000f24270 */
[-C--:B------:R-:W-:Y:S01]  /*53b0*/  FMUL R38, R38, R88.reuse ;  /* 0x0000005826267220 */ /* 0x080fe20000400000 */
[----:B------:R-:W-:Y:S01]  /*53c0*/  F2FP.BF16.F32.PACK_AB R29, RZ, R29 ;  /* 0x0000001dff1d723e */ /* 0x000fe200000010ff */
[----:B------:R-:W-:Y:S01]  /*53d0*/  @P3 STG.E.U16 desc[UR54][R4.64+0x2], R27 ;  /* 0x0000021b04003986 */ /* 0x000fe2000c101536 */
[----:B------:R-:W-:Y:S01]  /*53e0*/  ISETP.GT.AND P3, PT, R14, 0x10, PT ;  /* 0x000000100e00780c */ /* 0x000fe20003f64270 */
[-C--:B------:R-:W-:Y:S01]  /*53f0*/  FMUL R39, R39, R88.reuse ;  /* 0x0000005827277220 */ /* 0x080fe20000400000 */
[----:B------:R-:W-:Y:S01]  /*5400*/  ISETP.GT.AND P2, PT, R0, 0x8, P0 ;  /* 0x000000080000780c */ /* 0x000fe20000744270 */
[----:B------:R-:W-:Y:S01]  /*5410*/  @P4 STG.E.U16 desc[UR54][R2.64+0x10], R28 ;  /* 0x0000101c02004986 */ /* 0x000fe2000c101536 */
[----:B------:R-:W-:Y:S01]  /*5420*/  ISETP.GT.AND P0, PT, R14, 0x11, PT ;  /* 0x000000110e00780c */ /* 0x000fe20003f04270 */
[-C--:B------:R-:W-:Y:S01]  /*5430*/  FMUL R40, R40, R88.reuse ;  /* 0x0000005828287220 */ /* 0x080fe20000400000 */
[C---:B------:R-:W-:Y:S01]  /*5440*/  ISETP.GT.AND P4, PT, R0.reuse, RZ, P3 ;  /* 0x000000ff0000720c */ /* 0x040fe20001f84270 */
[----:B------:R-:W-:Y:S01]  /*5450*/  @P5 STG.E.U16 desc[UR54][R2.64+0x12], R29 ;  /* 0x0000121d02005986 */ /* 0x000fe2000c101536 */
        /* <DEDUP_REMOVED lines=153> */
[----:B------:R-:W-:Y:S01]  /*5df0*/  FMUL R87, R87, R88 ;  /* 0x0000005857577220 */ /* 0x000fe20000400000 */
[----:B------:R-:W-:Y:S01]  /*5e00*/  ISETP.GT.AND P2, PT, R0, 0x8, P0 ;  /* 0x000000080000780c */ /* 0x000fe20000744270 */
[----:B------:R-:W-:Y:S01]  /*5e10*/  @P4 STG.E.U16 desc[UR54][R2.64+0x90], R60 ;  /* 0x0000903c02004986 */ /* 0x000fe2000c101536 */
[----:B------:R-:W-:-:S02]  /*5e20*/  ISETP.GT.AND P0, PT, R14, 0x51, PT ;  /* 0x000000510e00780c */ /* 0x000fc40003f04270 */
[C---:B------:R-:W-:Y:S01]  /*5e30*/  ISETP.GT.AND P4, PT, R0.reuse, RZ, P3 ;  /* 0x000000ff0000720c */ /* 0x040fe20001f84270 */
[----:B------:R-:W-:Y:S01]  /*5e40*/  @P5 STG.E.U16 desc[UR54][R2.64+0x92], R61 ;  /* 0x0000923d02005986 */ /* 0x000fe2000c101536 */
[C---:B------:R-:W-:Y:S02]  /*5e50*/  ISETP.GT.AND P5, PT, R0.reuse, RZ, P0 ;  /* 0x000000ff0000720c */ /* 0x040fe400007a4270 */
[----:B------:R-:W-:Y:S02]  /*5e60*/  F2FP.BF16.F32.PACK_AB R62, RZ, R62 ;  /* 0x0000003eff3e723e */ /* 0x000fe400000010ff */
[----:B------:R-:W-:Y:S02]  /*5e70*/  F2FP.BF16.F32.PACK_AB R63, RZ, R63 ;  /* 0x0000003fff3f723e */ /* 0x000fe400000010ff */
[----:B------:R-:W-:Y:S01]  /*5e80*/  F2FP.BF16.F32.PACK_AB R64, RZ, R64 ;  /* 0x00000040ff40723e */ /* 0x000fe200000010ff */
[----:B------:R-:W-:Y:S01]  /*5e90*/  @P1 STG.E.U16 desc[UR54][R4.64+0x90], R62 ;  /* 0x0000903e04001986 */ /* 0x000fe2000c101536 */
[----:B------:R-:W-:-:S02]  /*5ea0*/  ISETP.GT.AND P1, PT, R0, 0x8, P3 ;  /* 0x000000080000780c */ /* 0x000fc40001f24270 */
[----:B------:R-:W-:Y:S01]  /*5eb0*/  F2FP.BF16.F32.PACK_AB R65, RZ, R65 ;  /* 0x00000041ff41723e */ /* 0x000fe200000010ff */
[----:B------:R-:W-:Y:S01]  /*5ec0*/  @P2 STG.E.U16 desc[UR54][R4.64+0x92], R63 ;  /* 0x0000923f04002986 */ /* 0x000fe2000c101536 */
[----:B------:R-:W-:Y:S02]  /*5ed0*/  ISETP.GT.AND P2, PT, R14, 0x58, PT ;  /* 0x000000580e00780c */ /* 0x000fe40003f44270 */
[----:B------:R-:W-:Y:S01]  /*5ee0*/  ISETP.GT.AND P0, PT, R0, 0x8, P0 ;  /* 0x000000080000780c */ /* 0x000fe20000704270 */
[----:B------:R-:W-:Y:S01]  /*5ef0*/  @P4 STG.E.U16 desc[UR54][R2.64+0xa0], R64 ;  /* 0x0000a04002004986 */ /* 0x000fe2000c101536 */
[----:B------:R-:W-:Y:S02]  /*5f00*/  ISETP.GT.AND P3, PT, R14, 0x59, PT ;  /* 0x000000590e00780c */ /* 0x000fe40003f64270 */
[C---:B------:R-:W-:Y:S01]  /*5f10*/  ISETP.GT.AND P4, PT, R0.reuse, RZ, P2 ;  /* 0x000000ff0000720c */ /* 0x040fe20001784270 */
[----:B------:R-:W-:Y:S01]  /*5f20*/  @P5 STG.E.U16 desc[UR54][R2.64+0xa2], R65 ;  /* 0x0000a24102005986 */ /* 0x000fe2000c101536 */
[----:B------:R-:W-:-:S02]  /*5f30*/  ISETP.GT.AND P5, PT, R0, RZ, P3 ;  /* 0x000000ff0000720c */ /* 0x000fc40001fa4270 */
[----:B------:R-:W-:Y:S02]  /*5f40*/  F2FP.BF16.F32.PACK_AB R66, RZ, R66 ;  /* 0x00000042ff42723e */ /* 0x000fe400000010ff */
[----:B------:R-:W-:Y:S02]  /*5f50*/  F2FP.BF16.F32.PACK_AB R67, RZ, R67 ;  /* 0x00000043ff43723e */ /* 0x000fe400000010ff */
[----:B------:R-:W-:Y:S01]  /*5f60*/  F2FP.BF16.F32.PACK_AB R68, RZ, R68 ;  /* 0x00000044ff44723e */ /* 0x000fe200000010ff */
[----:B------:R-:W-:Y:S01]  /*5f70*/  @P1 STG.E.U16 desc[UR54][R4.64+0xa0], R66 ;  /* 0x0000a04204001986 */ /* 0x000fe2000c101536 */
[C---:B------:R-:W-:Y:S02]  /*5f80*/  ISETP.GT.AND P1, PT, R0.reuse, 0x8, P2 ;  /* 0x000000080000780c */ /* 0x040fe40001724270 */
[----:B------:R-:W-:Y:S01]  /*5f90*/  F2FP.BF16.F32.PACK_AB R69, RZ, R69 ;  /* 0x00000045ff45723e */ /* 0x000fe200000010ff */
[----:B------:R-:W-:Y:S01]  /*5fa0*/  @P0 STG.E.U16 desc[UR54][R4.64+0xa2], R67 ;  /* 0x0000a24304000986 */ /* 0x000fe2000c101536 */
[----:B------:R-:W-:-:S02]  /*5fb0*/  ISETP.GT.AND P2, PT, R0, 0x8, P3 ;  /* 0x000000080000780c */ /* 0x000fc40001f44270 */
[C---:B------:R-:W-:Y:S01]  /*5fc0*/  ISETP.GT.AND P3, PT, R14.reuse, 0x60, PT ;  /* 0x000000600e00780c */ /* 0x040fe20003f64270 */
[----:B------:R-:W-:Y:S01]  /*5fd0*/  @P4 STG.E.U16 desc[UR54][R2.64+0xb0], R68 ;  /* 0x0000b04402004986 */ /* 0x000fe2000c101536 */
[----:B------:R-:W-:Y:S02]  /*5fe0*/  ISETP.GT.AND P0, PT, R14, 0x61, PT ;  /* 0x000000610e00780c */ /* 0x000fe40003f04270 */
[C---:B------:R-:W-:Y:S01]  /*5ff0*/  ISETP.GT.AND P4, PT, R0.reuse, RZ, P3 ;  /* 0x000000ff0000720c */ /* 0x040fe20001f84270 */
[----:B------:R-:W-:Y:S01]  /*6000*/  @P5 STG.E.U16 desc[UR54][R2.64+0xb2], R69 ;  /* 0x0000b24502005986 */ /* 0x000fe2000c101536 */
[----:B------:R-:W-:Y:S02]  /*6010*/  ISETP.GT.AND P5, PT, R0, RZ, P0 ;  /* 0x000000ff0000720c */ /* 0x000fe400007a4270 */
[----:B------:R-:W-:Y:S02]  /*6020*/  F2FP.BF16.F32.PACK_AB R70, RZ, R70 ;  /* 0x00000046ff46723e */ /* 0x000fe400000010ff */
[----:B------:R-:W-:-:S02]  /*6030*/  F2FP.BF16.F32.PACK_AB R71, RZ, R71 ;  /* 0x00000047ff47723e */ /* 0x000fc400000010ff */
[----:B------:R-:W-:Y:S01]  /*6040*/  F2FP.BF16.F32.PACK_AB R72, RZ, R72 ;  /* 0x00000048ff48723e */ /* 0x000fe200000010ff */
[----:B------:R-:W-:Y:S01]  /*6050*/  @P1 STG.E.U16 desc[UR54][R4.64+0xb0], R70 ;  /* 0x0000b04604001986 */ /* 0x000fe2000c101536 */
[----:B------:R-:W-:Y:S02]  /*6060*/  F2FP.BF16.F32.PACK_AB R73, RZ, R73 ;  /* 0x00000049ff49723e */ /* 0x000fe400000010ff */
[C---:B------:R-:W-:Y:S01]  /*6070*/  ISETP.GT.AND P1, PT, R0.reuse, 0x8, P3 ;  /* 0x000000080000780c */ /* 0x040fe20001f24270 */
[----:B------:R-:W-:Y:S01]  /*6080*/  @P2 STG.E.U16 desc[UR54][R4.64+0xb2], R71 ;  /* 0x0000b24704002986 */ /* 0x000fe2000c101536 */
[----:B------:R-:W-:Y:S02]  /*6090*/  ISETP.GT.AND P0, PT, R0, 0x8, P0 ;  /* 0x000000080000780c */ /* 0x000fe40000704270 */
[----:B------:R-:W-:Y:S01]  /*60a0*/  F2FP.BF16.F32.PACK_AB R74, RZ, R74 ;  /* 0x0000004aff4a723e */ /* 0x000fe200000010ff */
[----:B------:R-:W-:Y:S01]  /*60b0*/  @P4 STG.E.U16 desc[UR54][R2.64+0xc0], R72 ;  /* 0x0000c04802004986 */ /* 0x000fe2000c101536 */
[----:B------:R-:W-:-:S02]  /*60c0*/  ISETP.GT.AND P4, PT, R14, 0x68, PT ;  /* 0x000000680e00780c */ /* 0x000fc40003f84270 */
[----:B------:R-:W-:Y:S01]  /*60d0*/  F2FP.BF16.F32.PACK_AB R75, RZ, R75 ;  /* 0x0000004bff4b723e */ /* 0x000fe200000010ff */
[----:B------:R-:W-:Y:S01]  /*60e0*/  @P5 STG.E.U16 desc[UR54][R2.64+0xc2], R73 ;  /* 0x0000c24902005986 */ /* 0x000fe2000c101536 */
[----:B------:R-:W-:Y:S02]  /*60f0*/  ISETP.GT.AND P5, PT, R14, 0x69, PT ;  /* 0x000000690e00780c */ /* 0x000fe40003fa4270 */
[C---:B------:R-:W-:Y:S01]  /*6100*/  ISETP.GT.AND P2, PT, R0.reuse, RZ, P4 ;  /* 0x000000ff0000720c */ /* 0x040fe20002744270 */
[----:B------:R-:W-:Y:S01]  /*6110*/  @P1 STG.E.U16 desc[UR54][R4.64+0xc0], R74 ;  /* 0x0000c04a04001986 */ /* 0x000fe2000c101536 */
[----:B------:R-:W-:Y:S02]  /*6120*/  ISETP.GT.AND P6, PT, R0, RZ, P5 ;  /* 0x000000ff0000720c */ /* 0x000fe40002fc4270 */
[----:B------:R-:W-:Y:S01]  /*6130*/  F2FP.BF16.F32.PACK_AB R76, RZ, R76 ;  /* 0x0000004cff4c723e */ /* 0x000fe200000010ff */
[----:B------:R-:W-:Y:S01]  /*6140*/  @P0 STG.E.U16 desc[UR54][R4.64+0xc2], R75 ;  /* 0x0000c24b04000986 */ /* 0x000fe2000c101536 */
[----:B------:R-:W-:-:S02]  /*6150*/  F2FP.BF16.F32.PACK_AB R77, RZ, R77 ;  /* 0x0000004dff4d723e */ /* 0x000fc400000010ff */
[----:B------:R-:W-:Y:S02]  /*6160*/  ISETP.GT.AND P3, PT, R14, 0x70, PT ;  /* 0x000000700e00780c */ /* 0x000fe40003f64270 */
[----:B------:R-:W-:Y:S02]  /*6170*/  ISETP.GT.AND P4, PT, R0, 0x8, P4 ;  /* 0x000000080000780c */ /* 0x000fe40002784270 */
[----:B------:R-:W-:Y:S01]  /*6180*/  F2FP.BF16.F32.PACK_AB R78, RZ, R78 ;  /* 0x0000004eff4e723e */ /* 0x000fe200000010ff */
[----:B------:R-:W-:Y:S01]  /*6190*/  @P2 STG.E.U16 desc[UR54][R2.64+0xd0], R76 ;  /* 0x0000d04c02002986 */ /* 0x000fe2000c101536 */
[----:B------:R-:W-:Y:S02]  /*61a0*/  ISETP.GT.AND P2, PT, R14, 0x71, PT ;  /* 0x000000710e00780c */ /* 0x000fe40003f44270 */
[----:B------:R-:W-:Y:S01]  /*61b0*/  F2FP.BF16.F32.PACK_AB R79, RZ, R79 ;  /* 0x0000004fff4f723e */ /* 0x000fe200000010ff */
[----:B------:R-:W-:Y:S01]  /*61c0*/  @P6 STG.E.U16 desc[UR54][R2.64+0xd2], R77 ;  /* 0x0000d24d02006986 */ /* 0x000fe2000c101536 */
[----:B------:R-:W-:-:S02]  /*61d0*/  ISETP.GT.AND P6, PT, R0, 0x8, P5 ;  /* 0x000000080000780c */ /* 0x000fc40002fc4270 */
[----:B------:R-:W-:Y:S02]  /*61e0*/  ISETP.GT.AND P5, PT, R0, RZ, P3 ;  /* 0x000000ff0000720c */ /* 0x000fe40001fa4270 */
[----:B------:R-:W-:Y:S01]  /*61f0*/  F2FP.BF16.F32.PACK_AB R80, RZ, R80 ;  /* 0x00000050ff50723e */ /* 0x000fe200000010ff */
[----:B------:R-:W-:Y:S01]  /*6200*/  @P4 STG.E.U16 desc[UR54][R4.64+0xd0], R78 ;  /* 0x0000d04e04004986 */ /* 0x000fe2000c101536 */
[C---:B------:R-:W-:Y:S02]  /*6210*/  ISETP.GT.AND P1, PT, R14.reuse, 0x78, PT ;  /* 0x000000780e00780c */ /* 0x040fe40003f24270 */
[----:B------:R-:W-:Y:S02]  /*6220*/  ISETP.GT.AND P0, PT, R14, 0x79, PT ;  /* 0x000000790e00780c */ /* 0x000fe40003f04270 */
[C---:B------:R-:W-:Y:S02]  /*6230*/  ISETP.GT.AND P4, PT, R0.reuse, RZ, P2 ;  /* 0x000000ff0000720c */ /* 0x040fe40001784270 */
[C---:B------:R-:W-:Y:S01]  /*6240*/  ISETP.GT.AND P3, PT, R0.reuse, 0x8, P3 ;  /* 0x000000080000780c */ /* 0x040fe20001f64270 */
[----:B------:R-:W-:Y:S01]  /*6250*/  @P6 STG.E.U16 desc[UR54][R4.64+0xd2], R79 ;  /* 0x0000d24f04006986 */ /* 0x000fe2000c101536 */
[----:B------:R-:W-:-:S02]  /*6260*/  ISETP.GT.AND P2, PT, R0, 0x8, P2 ;  /* 0x000000080000780c */ /* 0x000fc40001744270 */
[C---:B------:R-:W-:Y:S01]  /*6270*/  ISETP.GT.AND P6, PT, R0.reuse, RZ, P0 ;  /* 0x000000ff0000720c */ /* 0x040fe200007c4270 */
[----:B------:R-:W-:Y:S01]  /*6280*/  @P5 STG.E.U16 desc[UR54][R2.64+0xe0], R80 ;  /* 0x0000e05002005986 */ /* 0x000fe2000c101536 */
[C---:B------:R-:W-:Y:S02]  /*6290*/  ISETP.GT.AND P5, PT, R0.reuse, RZ, P1 ;  /* 0x000000ff0000720c */ /* 0x040fe40000fa4270 */
[C---:B------:R-:W-:Y:S02]  /*62a0*/  ISETP.GT.AND P1, PT, R0.reuse, 0x8, P1 ;  /* 0x000000080000780c */ /* 0x040fe40000f24270 */
[----:B------:R-:W-:Y:S02]  /*62b0*/  F2FP.BF16.F32.PACK_AB R81, RZ, R81 ;  /* 0x00000051ff51723e */ /* 0x000fe400000010ff */
[----:B------:R-:W-:Y:S02]  /*62c0*/  F2FP.BF16.F32.PACK_AB R82, RZ, R82 ;  /* 0x00000052ff52723e */ /* 0x000fe400000010ff */
[----:B------:R-:W-:Y:S01]  /*62d0*/  F2FP.BF16.F32.PACK_AB R83, RZ, R83 ;  /* 0x00000053ff53723e */ /* 0x000fe200000010ff */
[----:B------:R-:W-:Y:S01]  /*62e0*/  @P4 STG.E.U16 desc[UR54][R2.64+0xe2], R81 ;  /* 0x0000e25102004986 */ /* 0x000fe2000c101536 */
[----:B------:R-:W-:-:S02]  /*62f0*/  ISETP.GT.AND P0, PT, R0, 0x8, P0 ;  /* 0x000000080000780c */ /* 0x000fc40000704270 */
[----:B------:R-:W-:Y:S01]  /*6300*/  F2FP.BF16.F32.PACK_AB R84, RZ, R84 ;  /* 0x00000054ff54723e */ /* 0x000fe200000010ff */
[----:B------:R-:W-:Y:S01]  /*6310*/  @P3 STG.E.U16 desc[UR54][R4.64+0xe0], R82 ;  /* 0x0000e05204003986 */ /* 0x000fe2000c101536 */
[----:B------:R-:W-:Y:S02]  /*6320*/  F2FP.BF16.F32.PACK_AB R85, RZ, R85 ;  /* 0x00000055ff55723e */ /* 0x000fe400000010ff */
[----:B------:R-:W-:Y:S01]  /*6330*/  F2FP.BF16.F32.PACK_AB R86, RZ, R86 ;  /* 0x00000056ff56723e */ /* 0x000fe200000010ff */
[----:B------:R-:W-:Y:S01]  /*6340*/  @P2 STG.E.U16 desc[UR54][R4.64+0xe2], R83 ;  /* 0x0000e25304002986 */ /* 0x000fe2000c101536 */
[----:B------:R-:W-:-:S03]  /*6350*/  F2FP.BF16.F32.PACK_AB R87, RZ, R87 ;  /* 0x00000057ff57723e */ /* 0x000fc600000010ff */
[----:B------:R-:W-:Y:S04]  /*6360*/  @P5 STG.E.U16 desc[UR54][R2.64+0xf0], R84 ;  /* 0x0000f05402005986 */ /* 0x000fe8000c101536 */
[----:B------:R0:W-:Y:S02]  /*6370*/  @P6 STG.E.U16 desc[UR54][R2.64+0xf2], R85 ;  /* 0x0000f25502006986 */ /* 0x0001e4000c101536 */
[----:B0-----:R-:W-:Y:S02]  /*6380*/  @P1 IMAD.MOV.U32 R2, RZ, RZ, R4 ;  /* 0x000000ffff021224 */ /* 0x001fe400078e0004 */
[----:B------:R-:W-:-:S05]  /*6390*/  @P1 IMAD.MOV.U32 R3, RZ, RZ, R5 ;  /* 0x000000ffff031224 */ /* 0x000fca00078e0005 */
[----:B------:R0:W-:Y:S04]  /*63a0*/  @P1 STG.E.U16 desc[UR54][R2.64+0xf0], R86 ;  /* 0x0000f05602001986 */ /* 0x0001e8000c101536 */
[----:B------:R0:W-:Y:S02]  /*63b0*/  @P0 STG.E.U16 desc[UR54][R4.64+0xf2], R87 ;  /* 0x0000f25704000986 */ /* 0x0001e4000c101536 */
.L_x_161:
[----:B------:R-:W-:Y:S05]  /*63c0*/  BSYNC B0 ;  /* 0x0000000000007941 */ /* 0x000fea0003800000 */
.L_x_35:
[----:B0-----:R-:W-:Y:S01]  /*63d0*/  IMAD.U32 R2, RZ, RZ, UR52 ;  /* 0x00000034ff027e24 */ /* 0x001fe2000f8e00ff */
[----:B------:R-:W-:Y:S01]  /*63e0*/  ULDC.64 UR4, c[0x0][0x650] ;  /* 0x0001940000047ab9 */ /* 0x000fe20000000a00 */
[----:B------:R-:W-:Y:S01]  /*63f0*/  IMAD.U32 R3, RZ, RZ, UR53 ;  /* 0x00000035ff037e24 */ /* 0x000fe2000f8e00ff */
[----:B------:R0:W-:Y:S01]  /*6400*/  SYNCS.ARRIVE.TRANS64.A1T0 RZ, [R98+UR50], RZ ;  /* 0x000000ff62ff79a7 */ /* 0x0001e20008100032 */
[----:B------:R-:W-:Y:S01]  /*6410*/  PRMT R0, RZ, 0x7610, R0 ;  /* 0x00007610ff007816 */ /* 0x000fe20000000000 */
[----:B------:R-:W-:Y:S01]  /*6420*/  IMAD.MOV.U32 R18, RZ, RZ, -0x1 ;  /* 0xffffffffff127424 */ /* 0x000fe200078e00ff */
[----:B------:R-:W-:Y:S01]  /*6430*/  LEA R16, P0, R2, R16, 0x1 ;  /* 0x0000001002107211 */ /* 0x000fe200078008ff */
[----:B------:R-:W-:Y:S02]  /*6440*/  IMAD.MOV.U32 R2, RZ, RZ, -0x1 ;  /* 0xffffffffff027424 */ /* 0x000fe400078e00ff */
[----:B------:R-:W-:Y:S01]  /*6450*/  IMAD.MOV.U32 R19, RZ, RZ, -0x1 ;  /* 0xffffffffff137424 */ /* 0x000fe200078e00ff */
[----:B------:R-:W-:-:S02]  /*6460*/  IADD3.X R17, R17, UR41, RZ, P0, !PT ;  /* 0x0000002911117c10 */ /* 0x000fc400087fe4ff */
[----:B------:R-:W-:-:S04]  /*6470*/  ISETP.GE.U32.AND P0, PT, R16, UR4, PT ;  /* 0x0000000410007c0c */ /* 0x000fc8000bf06070 */
[----:B------:R-:W-:-:S13]  /*6480*/  ISETP.GE.U32.AND.EX P0, PT, R17, UR5, PT, P0 ;  /* 0x0000000511007c0c */ /* 0x000fda000bf06100 */
[----:B0-----:R-:W-:Y:S05]  /*6490*/  @P0 BRA `(.L_x_162) ;  /* 0x0000000400700947 */ /* 0x001fea0003800000 */
[----:B------:R-:W0:Y:S01]  /*64a0*/  S2UR UR7, SR_CTAID.X ;  /* 0x00000000000779c3 */ /* 0x000e220000002500 */
[----:B------:R-:W-:Y:S01]  /*64b0*/  ULDC.64 UR4, c[0x0][0x628] ;  /* 0x00018a0000047ab9 */ /* 0x000fe20000000a00 */
[----:B------:R-:W-:Y:S01]  /*64c0*/  ULDC UR6, c[0x0][0x150] ;  /* 0x0000540000067ab9 */ /* 0x000fe20000000800 */
[----:B------:R-:W-:Y:S01]  /*64d0*/  ISETP.NE.U32.AND P0, PT, RZ, UR4, PT ;  /* 0x00000004ff007c0c */ /* 0x000fe2000bf05070 */
[----:B------:R-:W-:Y:S01]  /*64e0*/  ULDC UR15, c[0x0][0x630] ;  /* 0x00018c00000f7ab9 */ /* 0x000fe20000000800 */
[C---:B------:R-:W-:Y:S02]  /*64f0*/  R2UR UR17, R16.reuse ;  /* 0x00000000101172ca */ /* 0x040fe400000e0000 */
[----:B------:R-:W-:Y:S01]  /*6500*/  ISETP.NE.AND.EX P0, PT, RZ, UR5, PT, P0 ;  /* 0x00000005ff007c0c */ /* 0x000fe2000bf05300 */
[----:B------:R-:W1:Y:S01]  /*6510*/  S2UR UR16, SR_CTAID.Y ;  /* 0x00000000001079c3 */ /* 0x000e620000002600 */
[----:B------:R-:W-:Y:S02]  /*6520*/  R2UR UR12, R16 ;  /* 0x00000000100c72ca */ /* 0x000fe400000e0000 */
[----:B------:R-:W-:-:S02]  /*6530*/  R2UR UR13, R17 ;  /* 0x00000000110d72ca */ /* 0x000fc400000e0000 */
[----:B0-----:R-:W-:-:S05]  /*6540*/  I2FP.F32.U32 R0, UR7 ;  /* 0x0000000700007c45 */ /* 0x001fca0008201000 */
[----:B------:R-:W-:Y:S01]  /*6550*/  FMUL R0, R0, UR6 ;  /* 0x0000000600007c20 */ /* 0x000fe20008400000 */
[----:B------:R-:W-:Y:S01]  /*6560*/  ULDC UR6, c[0x0][0x154] ;  /* 0x0000550000067ab9 */ /* 0x000fe20000000800 */
[----:B-1----:R-:W-:-:S04]  /*6570*/  I2FP.F32.U32 R2, UR16 ;  /* 0x0000001000027c45 */ /* 0x002fc80008201000 */
[----:B------:R-:W0:Y:S01]  /*6580*/  F2I.U32.TRUNC.NTZ R0, R0 ;  /* 0x0000000000007305 */ /* 0x000e22000020f000 */
[----:B------:R-:W-:Y:S01]  /*6590*/  FMUL R2, R2, UR6 ;  /* 0x0000000602027c20 */ /* 0x000fe20008400000 */
[----:B------:R-:W-:Y:S06]  /*65a0*/  @!P0 BRA `(.L_x_163) ;  /* 0x0000000000308947 */ /* 0x000fec0003800000 */
        /* <DEDUP_REMOVED lines=12> */
.L_x_163:
[----:B------:R-:W-:Y:S01]  /*6670*/  USHF.R.U64 UR6, UR12, UR15, UR13 ;  /* 0x0000000f0c067299 */ /* 0x000fe2000800120d */
[----:B------:R-:W-:Y:S01]  /*6680*/  R2UR UR5, R17 ;  /* 0x00000000110572ca */ /* 0x000fe200000e0000 */
[----:B------:R-:W-:Y:S01]  /*6690*/  USHF.R.U32.HI UR4, URZ, UR15, UR13 ;  /* 0x0000000f3f047299 */ /* 0x000fe2000801160d */
[----:B------:R-:W1:Y:S01]  /*66a0*/  F2I.U32.TRUNC.NTZ R2, R2 ;  /* 0x0000000200027305 */ /* 0x000e62000020f000 */
[----:B------:R-:W-:Y:S01]  /*66b0*/  UIADD3 UR9, UP0, URZ, -UR6, URZ ;  /* 0x800000063f097290 */ /* 0x000fe2000ff1e03f */
[----:B------:R-:W-:Y:S01]  /*66c0*/  ULDC.64 UR10, c[0x0][0x620] ;  /* 0x00018800000a7ab9 */ /* 0x000fe20000000a00 */
[----:B------:R-:W-:Y:S02]  /*66d0*/  ULDC UR14, c[0x0][0x608] ;  /* 0x00018200000e7ab9 */ /* 0x000fe40000000800 */
[----:B------:R-:W-:Y:S01]  /*66e0*/  UIADD3.X UR4, URZ, ~UR4, URZ, UP0, !UPT ;  /* 0x800000043f047290 */ /* 0x000fe200087fe43f */
[----:B------:R-:W-:Y:S01]  /*66f0*/  ULDC UR15, c[0x0][0x658] ;  /* 0x00019600000f7ab9 */ /* 0x000fe20000000800 */
[----:B------:R-:W-:-:S02]  /*6700*/  ULDC UR12, c[0x0][0x144] ;  /* 0x00005100000c7ab9 */ /* 0x000fc40000000800 */
[----:B------:R-:W-:Y:S01]  /*6710*/  UIMAD UR8, UR4, UR10, URZ ;  /* 0x0000000a040872a4 */ /* 0x000fe2000f8e023f */
[----:B------:R-:W-:Y:S02]  /*6720*/  ULDC UR22, c[0x0][0x148] ;  /* 0x0000520000167ab9 */ /* 0x000fe40000000800 */
[----:B------:R-:W-:Y:S01]  /*6730*/  UMOV UR4, UR17 ;  /* 0x0000001100047c82 */ /* 0x000fe20008000000 */
[----:B------:R-:W-:Y:S02]  /*6740*/  UIMAD UR8, UR9, UR11, UR8 ;  /* 0x0000000b090872a4 */ /* 0x000fe4000f8e0208 */
[----:B------:R-:W-:Y:S01]  /*6750*/  UIMAD.WIDE.U32 UR4, UR9, UR10, UR4 ;  /* 0x0000000a090472a5 */ /* 0x000fe2000f8e0004 */
[----:B0-----:R-:W-:Y:S01]  /*6760*/  R2UR UR9, R0 ;  /* 0x00000000000972ca */ /* 0x001fe200000e0000 */
[----:B------:R-:W-:Y:S01]  /*6770*/  ULDC UR20, c[0x0][0x648] ;  /* 0x0001920000147ab9 */ /* 0x000fe20000000800 */
[----:B-1----:R-:W-:Y:S01]  /*6780*/  R2UR UR13, R2 ;  /* 0x00000000020d72ca */ /* 0x002fe200000e0000 */
[----:B------:R-:W-:Y:S01]  /*6790*/  UIADD3 UR8, UR5, UR8, URZ ;  /* 0x0000000805087290 */ /* 0x000fe2000fffe03f */
[----:B------:R-:W-:-:S02]  /*67a0*/  ULDC UR21, c[0x0][0x638] ;  /* 0x00018e0000157ab9 */ /* 0x000fc40000000800 */
[----:B------:R-:W-:Y:S02]  /*67b0*/  ULDC UR5, c[0x0][0x618] ;  /* 0x0001860000057ab9 */ /* 0x000fe40000000800 */
[----:B------:R-:W-:Y:S02]  /*67c0*/  USHF.R.U64 UR10, UR4, UR5, UR8 ;  /* 0x00000005040a7299 */ /* 0x000fe40008001208 */
[----:B------:R-:W-:-:S03]  /*67d0*/  USHF.R.U32.HI UR8, URZ, UR5, UR8 ;  /* 0x000000053f087299 */ /* 0x000fc60008011608 */
[----:B------:R-:W-:Y:S01]  /*67e0*/  ULDC.64 UR4, c[0x0][0x640] ;  /* 0x0001900000047ab9 */ /* 0x000fe20000000a00 */
[----:B------:R-:W-:Y:S01]  /*67f0*/  USHF.R.U64 UR11, UR10, UR14, UR8 ;  /* 0x0000000e0a0b7299 */ /* 0x000fe20008001208 */
[----:B------:R-:W-:Y:S01]  /*6800*/  ISETP.NE.U32.AND P0, PT, RZ, UR4, PT ;  /* 0x00000004ff007c0c */ /* 0x000fe2000bf05070 */
[----:B------:R-:W-:Y:S02]  /*6810*/  USHF.R.U32.HI UR8, URZ, UR14, UR8 ;  /* 0x0000000e3f087299 */ /* 0x000fe40008011608 */
[----:B------:R-:W-:Y:S01]  /*6820*/  UIADD3 UR9, -UR9, URZ, URZ ;  /* 0x0000003f09097290 */ /* 0x000fe2000fffe13f */
[----:B------:R-:W-:Y:S01]  /*6830*/  ISETP.NE.AND.EX P0, PT, RZ, UR5, PT, P0 ;  /* 0x00000005ff007c0c */ /* 0x000fe2000bf05300 */
[----:B------:R-:W-:Y:S02]  /*6840*/  USHF.R.U64 UR17, UR11, UR15, UR8 ;  /* 0x0000000f0b117299 */ /* 0x000fe40008001208 */
[----:B------:R-:W-:Y:S02]  /*6850*/  UIADD3 UR18, -UR13, URZ, URZ ;  /* 0x0000003f0d127290 */ /* 0x000fe4000fffe13f */
[----:B------:R-:W-:-:S02]  /*6860*/  USHF.R.U32.HI UR15, URZ, UR15, UR8 ;  /* 0x0000000f3f0f7299 */ /* 0x000fc40008011608 */
[----:B------:R-:W-:Y:S01]  /*6870*/  UIMAD UR19, UR12, UR9, UR7 ;  /* 0x000000090c1372a4 */ /* 0x000fe2000f8e0207 */
[----:B------:R-:W-:-:S05]  /*6880*/  UMOV UR14, UR17 ;  /* 0x00000011000e7c82 */ /* 0x000fca0008000000 */
[----:B------:R-:W-:Y:S06]  /*6890*/  @!P0 BRA `(.L_x_164) ;  /* 0x0000000000288947 */ /* 0x000fec0003800000 */
        /* <DEDUP_REMOVED lines=10> */
.L_x_164:
[----:B------:R-:W-:Y:S01]  /*6940*/  UISETP.NE.AND UP0, UPT, UR38, URZ, UPT ;  /* 0x0000003f2600728c */ /* 0x000fe2000bf05270 */
[----:B------:R-:W-:Y:S01]  /*6950*/  IMAD.MOV.U32 R0, RZ, RZ, 0x1 ;  /* 0x00000001ff007424 */ /* 0x000fe200078e00ff */
[----:B------:R-:W-:Y:S01]  /*6960*/  USHF.R.U64 UR5, UR14, UR20, UR15 ;  /* 0x000000140e057299 */ /* 0x000fe2000800120f */
[----:B------:R-:W-:Y:S01]  /*6970*/  IMAD.U32 R19, RZ, RZ, UR6 ;  /* 0x00000006ff137e24 */ /* 0x000fe2000f8e00ff */
[----:B------:R-:W-:Y:S02]  /*6980*/  ULOP3.LUT UR4, UR11, UR47, URZ, 0xc0, !UPT ;  /* 0x0000002f0b047292 */ /* 0x000fe4000f8ec03f */
[----:B------:R-:W-:Y:S02]  /*6990*/  UIADD3 UR7, -UR5, URZ, URZ ;  /* 0x0000003f05077290 */ /* 0x000fe4000fffe13f */
[----:B------:R-:W-:Y:S02]  /*69a0*/  UIMAD UR4, UR44, UR5, UR4 ;  /* 0x000000052c0472a4 */ /* 0x000fe4000f8e0204 */
[----:B------:R-:W-:-:S02]  /*69b0*/  ULOP3.LUT UR10, UR10, UR43, URZ, 0xc0, !UPT ;  /* 0x0000002b0a0a7292 */ /* 0x000fc4000f8ec03f */
[----:B------:R-:W-:Y:S02]  /*69c0*/  @UP0 UIMAD UR19, UR22, UR18, UR16 ;  /* 0x00000012161302a4 */ /* 0x000fe4000f8e0210 */
[----:B------:R-:W-:Y:S01]  /*69d0*/  UIMAD UR5, UR7, UR21, UR17 ;  /* 0x00000015070572a4 */ /* 0x000fe2000f8e0211 */
[----:B------:R-:W-:Y:S02]  /*69e0*/  ULDC UR8, c[0x0][0x600] ;  /* 0x0001800000087ab9 */ /* 0x000fe40000000800 */
[----:B------:R-:W-:Y:S01]  /*69f0*/  ULDC UR7, c[0x0][0x610] ;  /* 0x0001840000077ab9 */ /* 0x000fe20000000800 */
[----:B------:R-:W-:Y:S02]  /*6a00*/  UIMAD UR5, UR5, UR8, UR10 ;  /* 0x00000008050572a4 */ /* 0x000fe4000f8e020a */
[----:B------:R-:W-:-:S04]  /*6a10*/  UIMAD UR4, UR4, UR7, UR19 ;  /* 0x00000007040472a4 */ /* 0x000fc8000f8e0213 */
[----:B------:R-:W-:Y:S02]  /*6a20*/  USEL UR7, UR5, UR4, !UP0 ;  /* 0x0000000405077287 */ /* 0x000fe4000c000000 */
[----:B------:R-:W-:-:S04]  /*6a30*/  USEL UR4, UR4, UR5, !UP0 ;  /* 0x0000000504047287 */ /* 0x000fc8000c000000 */
[----:B------:R-:W-:Y:S02]  /*6a40*/  IMAD.U32 R2, RZ, RZ, UR7 ;  /* 0x00000007ff027e24 */ /* 0x000fe4000f8e00ff */
[----:B------:R-:W-:-:S07]  /*6a50*/  IMAD.U32 R18, RZ, RZ, UR4 ;  /* 0x00000004ff127e24 */ /* 0x000fce000f8e00ff */
.L_x_162:
[----:B------:R-:W-:Y:S01]  /*6a60*/  UIADD3 UR45, UR40, UR45, URZ ;  /* 0x0000002d282d7290 */ /* 0x000fe2000fffe03f */
[----:B------:R-:W-:Y:S02]  /*6a70*/  LOP3.LUT P0, RZ, R0, 0xff, RZ, 0xc0, !PT ;  /* 0x000000ff00ff7812 */ /* 0x000fe4000780c0ff */
[----:B------:R-:W-:Y:S01]  /*6a80*/  LOP3.LUT R100, R100, 0x1, RZ, 0x3c, !PT ;  /* 0x0000000164647812 */ /* 0x000fe200078e3cff */
[----:B------:R-:W-:Y:S02]  /*6a90*/  USHF.R.U32.HI UR4, URZ, 0x2, UR45 ;  /* 0x000000023f047899 */ /* 0x000fe4000801162d */
[----:B------:R-:W-:Y:S02]  /*6aa0*/  UISETP.GT.U32.AND UP0, UPT, UR45, 0x3, UPT ;  /* 0x000000032d00788c */ /* 0x000fe4000bf04070 */
[----:B------:R-:W-:Y:S02]  /*6ab0*/  ULOP3.LUT UR4, UR4, 0x1, URZ, 0xc0, !UPT ;  /* 0x0000000104047892 */ /* 0x000fe4000f8ec03f */
[----:B------:R-:W-:-:S02]  /*6ac0*/  UISETP.LT.U32.AND UP0, UPT, UR40, 0x4, UP0 ;  /* 0x000000042800788c */ /* 0x000fc40008701070 */
[----:B------:R-:W-:Y:S02]  /*6ad0*/  UISETP.NE.U32.AND UP1, UPT, UR4, 0x1, UPT ;  /* 0x000000010400788c */ /* 0x000fe4000bf25070 */
[----:B------:R-:W-:Y:S02]  /*6ae0*/  USEL UR5, URZ, 0x1, !UP0 ;  /* 0x000000013f057887 */ /* 0x000fe4000c000000 */
[----:B------:R-:W-:Y:S02]  /*6af0*/  UISETP.GT.U32.AND UP1, UPT, UR40, 0x3, !UP1 ;  /* 0x000000032800788c */ /* 0x000fe4000cf24070 */
[----:B------:R-:W-:Y:S02]  /*6b00*/  ULOP3.LUT UR45, UR45, 0x3, URZ, 0xc0, !UPT ;  /* 0x000000032d2d7892 */ /* 0x000fe4000f8ec03f */
[----:B------:R-:W-:-:S04]  /*6b10*/  USEL UR4, URZ, 0x1, !UP1 ;  /* 0x000000013f047887 */ /* 0x000fc8000c800000 */
[----:B------:R-:W-:Y:S01]  /*6b20*/  ULOP3.LUT UR48, UR4, UR48, UR5, 0x96, !UPT ;  /* 0x0000003004307292 */ /* 0x000fe2000f8e9605 */
[----:B------:R-:W-:Y:S11]  /*6b30*/  @P0 BRA `(.L_x_165) ;  /* 0xffffffac00480947 */ /* 0x000ff6000383ffff */
[----:B------:R-:W-:Y:S05]  /*6b40*/  EXIT ;  /* 0x000000000000794d */ /* 0x000fea0003800000 */
.L_x_16:
[----:B------:R-:W-:-:S08]  /*6b50*/  ISETP.NE.AND P0, PT, RZ, UR6, PT ;  /* 0x00000006ff007c0c */ /* 0x000fd0000bf05270 */
[----:B------:R-:W0:-:S00]  /*6b60*/  USETMAXREG.DEALLOC.CTAPOOL 0x28 ;  /* 0x00000028000079c8 */ /* 0x000e0000080e0500 */
[----:B------:R-:W-:Y:S05]  /*6b70*/  @P0 EXIT ;  /* 0x000000000000094d */ /* 0x000fea0003800000 */
[----:B0-----:R-:W-:Y:S01]  /*6b80*/  LOP3.LUT P0, RZ, R4, 0xff, RZ, 0xc0, !PT ;  /* 0x000000ff04ff7812 */ /* 0x001fe2000780c0ff */
[----:B------:R-:W-:Y:S02]  /*6b90*/  IMAD.MOV.U32 R9, RZ, RZ, 0x1 ;  /* 0x00000001ff097424 */ /* 0x000fe400078e00ff */
[----:B------:R-:W-:-:S10]  /*6ba0*/  IMAD.MOV.U32 R8, RZ, RZ, RZ ;  /* 0x000000ffff087224 */ /* 0x000fd400078e00ff */
[----:B------:R-:W-:Y:S05]  /*6bb0*/  @!P0 BRA `(.L_x_166) ;  /* 0x0000000c00708947 */ /* 0x000fea0003800000 */
[----:B------:R-:W0:Y:S01]  /*6bc0*/  S2UR UR7, SR_CgaCtaId ;  /* 0x00000000000779c3 */ /* 0x000e220000008800 */
[----:B------:R-:W-:Y:S01]  /*6bd0*/  UMOV UR9, 0x1 ;  /* 0x0000000100097882 */ /* 0x000fe20000000000 */
[----:B------:R-:W-:Y:S01]  /*6be0*/  LOP3.LUT P0, RZ, R0, 0x1f, RZ, 0xc0, !PT ;  /* 0x0000001f00ff7812 */ /* 0x000fe2000780c0ff */
[----:B------:R-:W-:Y:S01]  /*6bf0*/  ULDC UR5, c[0x0][0x658] ;  /* 0x0001960000057ab9 */ /* 0x000fe20000000800 */
[----:B------:R-:W-:Y:S01]  /*6c00*/  UMOV UR8, 0xffffffff ;  /* 0xffffffff00087882 */ /* 0x000fe20000000000 */
[----:B------:R-:W-:Y:S01]  /*6c10*/  BSSY B0, `(.L_x_166) ;  /* 0x00000d6000007945 */ /* 0x000fe20003800000 */
[----:B------:R-:W-:Y:S01]  /*6c20*/  USHF.L.U32 UR8, UR8, UR5, URZ ;  /* 0x0000000508087299 */ /* 0x000fe2000800063f */
[C---:B------:R-:W-:Y:S01]  /*6c30*/  ISETP.NE.AND P3, PT, R3.reuse, RZ, PT ;  /* 0x000000ff0300720c */ /* 0x040fe20003f65270 */
[----:B------:R-:W-:Y:S01]  /*6c40*/  IMAD.MOV.U32 R0, RZ, RZ, 0x1 ;  /* 0x00000001ff007424 */ /* 0x000fe200078e00ff */
[----:B------:R-:W-:Y:S01]  /*6c50*/  ISETP.NE.OR P0, PT, R3, RZ, !P0 ;  /* 0x000000ff0300720c */ /* 0x000fe20004705670 */
[----:B------:R-:W-:Y:S01]  /*6c60*/  IMAD.MOV.U32 R9, RZ, RZ, 0x1 ;  /* 0x00000001ff097424 */ /* 0x000fe200078e00ff */
[----:B------:R-:W-:Y:S01]  /*6c70*/  ULDC UR4, c[0x0][0x600] ;  /* 0x0001800000047ab9 */ /* 0x000fe20000000800 */
[----:B------:R-:W-:Y:S01]  /*6c80*/  IMAD.MOV.U32 R8, RZ, RZ, RZ ;  /* 0x000000ffff087224 */ /* 0x000fe200078e00ff */
[----:B------:R-:W-:Y:S01]  /*6c90*/  UMOV UR19, 0x5 ;  /* 0x0000000500137882 */ /* 0x000fe20000000000 */
[----:B------:R-:W-:-:S02]  /*6ca0*/  UIADD3 UR26, UR39, 0x1, URZ ;  /* 0x00000001271a7890 */ /* 0x000fc4000fffe03f */
[----:B------:R-:W-:Y:S02]  /*6cb0*/  ULOP3.LUT UR27, UR36, 0x2, URZ, 0xfc, !UPT ;  /* 0x00000002241b7892 */ /* 0x000fe4000f8efc3f */
[----:B------:R-:W-:Y:S02]  /*6cc0*/  UIADD3 UR4, UR4, -0x1, URZ ;  /* 0xffffffff04047890 */ /* 0x000fe4000fffe03f */
[----:B------:R-:W-:Y:S02]  /*6cd0*/  USHF.L.U32 UR5, UR9, UR5, URZ ;  /* 0x0000000509057299 */ /* 0x000fe4000800063f */
[----:B------:R-:W-:Y:S02]  /*6ce0*/  ULOP3.LUT UR17, URZ, UR8, URZ, 0x33, !UPT ;  /* 0x000000083f117292 */ /* 0x000fe4000f8e333f */
[----:B0-----:R-:W-:Y:S02]  /*6cf0*/  ULOP3.LUT UR6, UR7, 0x1, URZ, 0xc0, !UPT ;  /* 0x0000000107067892 */ /* 0x001fe4000f8ec03f */
[----:B------:R-:W-:-:S02]  /*6d00*/  USHF.R.U32.HI UR28, URZ, 0x1, UR7 ;  /* 0x000000013f1c7899 */ /* 0x000fc40008011607 */
[----:B------:R-:W-:Y:S02]  /*6d10*/  USHF.L.U32 UR13, UR7, 0x6, URZ ;  /* 0x00000006070d7899 */ /* 0x000fe4000800063f */
[----:B------:R-:W-:Y:S02]  /*6d20*/  USHF.L.U32 UR16, UR7, 0xc, URZ ;  /* 0x0000000c07107899 */ /* 0x000fe4000800063f */
[----:B------:R-:W-:Y:S02]  /*6d30*/  ULOP3.LUT UR7, UR7, 0xfffffffe, URZ, 0xc0, !UPT ;  /* 0xfffffffe07077892 */ /* 0x000fe4000f8ec03f */
[----:B------:R-:W-:Y:S02]  /*6d40*/  UISETP.GT.U32.AND UP0, UPT, UR6, 0xffff, UPT ;  /* 0x0000ffff0600788c */ /* 0x000fe4000bf04070 */
[----:B------:R-:W-:Y:S02]  /*6d50*/  USHF.L.U32 UR18, UR9, UR7, URZ ;  /* 0x0000000709127299 */ /* 0x000fe4000800063f */
[----:B------:R-:W-:-:S02]  /*6d60*/  ULOP3.LUT UR7, UR7, 0x1, URZ, 0xfc, !UPT ;  /* 0x0000000107077892 */ /* 0x000fc4000f8efc3f */
[----:B------:R-:W-:Y:S02]  /*6d70*/  USEL UR6, UR6, 0xffff, !UP0 ;  /* 0x0000ffff06067887 */ /* 0x000fe4000c000000 */
[----:B------:R-:W-:Y:S02]  /*6d80*/  USHF.L.U32 UR7, UR9, UR7, URZ ;  /* 0x0000000709077299 */ /* 0x000fe4000800063f */
[----:B------:R-:W-:Y:S02]  /*6d90*/  ULOP3.LUT UR6, UR6, 0xffff, URZ, 0xc0, !UPT ;  /* 0x0000ffff06067892 */ /* 0x000fe4000f8ec03f */
[----:B------:R-:W-:Y:S02]  /*6da0*/  ULOP3.LUT UR13, UR13, 0x40, URZ, 0xc0, !UPT ;  /* 0x000000400d0d7892 */ /* 0x000fe4000f8ec03f */
[----:B------:R-:W-:Y:S02]  /*6db0*/  ULOP3.LUT UR16, UR16, 0x1000, URZ, 0xc0, !UPT ;  /* 0x0000100010107892 */ /* 0x000fe4000f8ec03f */
[----:B------:R-:W-:-:S02]  /*6dc0*/  ULOP3.LUT UR18, UR18, UR7, URZ, 0xfc, !UPT ;  /* 0x0000000712127292 */ /* 0x000fc4000f8efc3f */
[----:B------:R-:W-:Y:S01]  /*6dd0*/  USHF.L.U32 UR19, UR19, UR6, URZ ;  /* 0x0000000613137299 */ /* 0x000fe2000800063f */
[----:B------:R-:W-:-:S11]  /*6de0*/  ULDC.64 UR22, c[0x0][0x198] ;  /* 0x0000660000167ab9 */ /* 0x000fd60000000a00 */
.L_x_178:
[----:B------:R-:W-:-:S03]  /*6df0*/  UMOV UR6, 0xffffffff ;  /* 0xffffffff00067882 */ /* 0x000fc60000000000 */
[----:B------:R-:W-:Y:S05]  /*6e00*/  BRA.DIV UR6, `(.L_x_167) ;  /* 0x0000000e06f47947 */ /* 0x000fea000b800000 */
[----:B------:R-:W-:-:S13]  /*6e10*/  ELECT P6, URZ, PT ;  /* 0x00000000003f782f */ /* 0x000fda00038c0000 */
.L_x_191:
[----:B------:R-:W0:Y:S01]  /*6e20*/  LDC R3, c[0x0][0x28c] ;  /* 0x0000a300ff037b82 */ /* 0x000e220000000800 */
[----:B------:R-:W-:Y:S01]  /*6e30*/  BSSY B1, `(.L_x_168) ;  /* 0x000003e000017945 */ /* 0x000fe20003800000 */
[----:B0-----:R-:W-:-:S13]  /*6e40*/  ISETP.LT.OR P6, PT, R3, 0x1, !P6 ;  /* 0x000000010300780c */ /* 0x001fda00077c1670 */
[----:B------:R-:W-:Y:S05]  /*6e50*/  @P6 BRA `(.L_x_169) ;  /* 0x0000000000ec6947 */ /* 0x000fea0003800000 */
[----:B------:R-:W-:Y:S01]  /*6e60*/  LEA R18, R18, UR28, 0x1 ;  /* 0x0000001c12127c11 */ /* 0x000fe2000f8e08ff */
[----:B------:R-:W-:Y:S01]  /*6e70*/  IMAD.MOV.U32 R11, RZ, RZ, RZ ;  /* 0x000000ffff0b7224 */ /* 0x000fe200078e00ff */
[----:B------:R-:W-:Y:S01]  /*6e80*/  LEA R6, R2, UR13, 0x7 ;  /* 0x0000000d02067c11 */ /* 0x000fe2000f8e38ff */
[----:B------:R-:W-:Y:S02]  /*6e90*/  IMAD.U32 R12, RZ, RZ, UR26 ;  /* 0x0000001aff0c7e24 */ /* 0x000fe4000f8e00ff */
[----:B------:R-:W-:Y:S02]  /*6ea0*/  IMAD.MOV.U32 R2, RZ, RZ, R9 ;  /* 0x000000ffff027224 */ /* 0x000fe400078e0009 */
[----:B------:R-:W-:Y:S02]  /*6eb0*/  IMAD.MOV.U32 R3, RZ, RZ, R8 ;  /* 0x000000ffff037224 */ /* 0x000fe400078e0008 */
[----:B------:R-:W-:-:S07]  /*6ec0*/  IMAD.SHL.U32 R18, R18, 0x20, RZ ;  /* 0x0000002012127824 */ /* 0x000fce00078e00ff */
.L_x_173:
[----:B------:R-:W0:Y:S01]  /*6ed0*/  S2R R5, SR_CgaCtaId ;  /* 0x0000000000057919 */ /* 0x000e220000008800 */
[----:B------:R-:W-:-:S04]  /*6ee0*/  MOV R4, 0x400 ;  /* 0x0000040000047802 */ /* 0x000fc80000000f00 */
[----:B0-----:R-:W-:Y:S02]  /*6ef0*/  LEA R10, R5, R4, 0x18 ;  /* 0x00000004050a7211 */ /* 0x001fe400078ec0ff */
[----:B------:R-:W-:Y:S01]  /*6f00*/  SHF.L.U32 R4, R2, 0x1f, RZ ;  /* 0x0000001f02047819 */ /* 0x000fe200000006ff */
[----:B------:R-:W0:Y:S02]  /*6f10*/  @!P3 LDC R5, c[0x0][0x500] ;  /* 0x00014000ff05bb82 */ /* 0x000e240000000800 */
[----:B------:R-:W-:-:S04]  /*6f20*/  IMAD R7, R3, 0x8, R10 ;  /* 0x0000000803077824 */ /* 0x000fc800078e020a */
[----:B------:R-:W1:Y:S02]  /*6f30*/  SYNCS.PHASECHK.TRANS64.TRYWAIT P1, [R7+URZ+0x20], R4 ;  /* 0x00002004070075a7 */ /* 0x000e64000802017f */
[----:B-1----:R-:W-:Y:S05]  /*6f40*/  @!P1 BRA `(.L_x_170) ;  /* 0x0000000c00c49947 */ /* 0x002fea0003800000 */
.L_x_192:
[----:B------:R-:W-:Y:S01]  /*6f50*/  UPRMT UR6, UR27, 0x9910, URZ ;  /* 0x000099101b067896 */ /* 0x000fe2000800003f */
[----:B0-----:R0:W-:Y:S03]  /*6f60*/  @!P3 SYNCS.ARRIVE.TRANS64 RZ, [R7+URZ], R5 ;  /* 0x0000000507ffb9a7 */ /* 0x0011e6000800003f */
[----:B------:R-:W-:-:S06]  /*6f70*/  UISETP.NE.AND UP0, UPT, UR6, 0x2, UPT ;  /* 0x000000020600788c */ /* 0x000fcc000bf05270 */
[----:B------:R-:W-:-:S13]  /*6f80*/  PLOP3.LUT P1, PT, PT, PT, UP0, 0x80, 0x0 ;  /* 0x000000000000781c */ /* 0x000fda0003f2f008 */
[----:B0-----:R-:W-:Y:S05]  /*6f90*/  @P1 BRA `(.L_x_171) ;  /* 0x0000000000041947 */ /* 0x001fea0003800000 */
[----:B------:R-:W-:Y:S01]  /*6fa0*/  BPT.TRAP 0x1 ;  /* 0x000000040000795c */ /* 0x000fe20000300000 */
.L_x_171:
[----:B------:R-:W-:Y:S05]  /*6fb0*/  @P0 BRA `(.L_x_172) ;  /* 0x0000000000040947 */ /* 0x000fea0003800000 */
[----:B------:R-:W-:Y:S01]  /*6fc0*/  BPT.TRAP 0x1 ;  /* 0x000000040000795c */ /* 0x000fe20000300000 */
.L_x_172:
[C---:B-1----:R-:W-:Y:S01]  /*6fd0*/  LEA R4, R3.reuse, UR28, 0x1 ;  /* 0x0000001c03047c11 */ /* 0x042fe2000f8e08ff */
[----:B------:R-:W-:Y:S01]  /*6fe0*/  VIADD R12, R12, 0xffffffff ;  /* 0xffffffff0c0c7836 */ /* 0x000fe20000000000 */
[----:B------:R-:W-:Y:S01]  /*6ff0*/  LEA R5, R3, UR16, 0xd ;  /* 0x0000001003057c11 */ /* 0x000fe2000f8e68ff */
[----:B------:R-:W-:Y:S01]  /*7000*/  UIADD3 UR14, UP0, UR22, 0xf0, URZ ;  /* 0x000000f0160e7890 */ /* 0x000fe2000ff1e03f */
[----:B------:R-:W-:Y:S01]  /*7010*/  R2UR UR24, R18 ;  /* 0x00000000121872ca */ /* 0x000fe200000e0000 */
[----:B------:R-:W-:Y:S01]  /*7020*/  IMAD.SHL.U32 R4, R4, 0x800, RZ ;  /* 0x0000080004047824 */ /* 0x000fe200078e00ff */
[----:B------:R-:W-:Y:S01]  /*7030*/  R2UR UR9, R7 ;  /* 0x00000000070972ca */ /* 0x000fe200000e0000 */
[--C-:B------:R-:W-:Y:S01]  /*7040*/  IMAD R5, R5, 0x2, R10.reuse ;  /* 0x0000000205057824 */ /* 0x100fe200078e020a */
[----:B------:R-:W-:Y:S01]  /*7050*/  R2UR UR10, R11 ;  /* 0x000000000b0a72ca */ /* 0x000fe200000e0000 */
[----:B------:R-:W-:Y:S01]  /*7060*/  IMAD R4, R4, 0x2, R10 ;  /* 0x0000000204047824 */ /* 0x000fe200078e020a */
[----:B------:R-:W-:Y:S01]  /*7070*/  R2UR UR12, R19 ;  /* 0x00000000130c72ca */ /* 0x000fe200000e0000 */
[----:B------:R-:W-:Y:S01]  /*7080*/  UIADD3 UR30, UP1, UR22, 0x1f0, URZ ;  /* 0x000001f0161e7890 */ /* 0x000fe2000ff3e03f */
[----:B------:R-:W-:Y:S01]  /*7090*/  R2UR UR11, R5 ;  /* 0x00000000050b72ca */ /* 0x000fe200000e0000 */
[----:B------:R-:W-:Y:S01]  /*70a0*/  UIADD3.X UR15, URZ, UR23, URZ, UP0, !UPT ;  /* 0x000000173f0f7290 */ /* 0x000fe200087fe43f */
[----:B------:R-:W-:Y:S01]  /*70b0*/  R2UR UR8, R4 ;  /* 0x00000000040872ca */ /* 0x000fe200000e0000 */
[----:B------:R-:W-:Y:S01]  /*70c0*/  UPRMT UR20, URZ, 0x5410, UR19 ;  /* 0x000054103f147896 */ /* 0x000fe20008000013 */
[----:B------:R-:W-:Y:S01]  /*70d0*/  R2UR UR25, R6 ;  /* 0x00000000061972ca */ /* 0x000fe200000e0000 */
[----:B------:R-:W-:Y:S01]  /*70e0*/  VIADD R3, R3, 0x1 ;  /* 0x0000000103037836 */ /* 0x000fe20000000000 */
[----:B------:R-:W-:Y:S01]  /*70f0*/  ISETP.GT.AND P2, PT, R12, 0x1, PT ;  /* 0x000000010c00780c */ /* 0x000fe20003f44270 */
[----:B------:R-:W-:Y:S01]  /*7100*/  UPRMT UR29, URZ, 0x5410, UR18 ;  /* 0x000054103f1d7896 */ /* 0x000fe20008000012 */
[----:B------:R-:W-:Y:S01]  /*7110*/  VIADD R11, R11, 0x40 ;  /* 0x000000400b0b7836 */ /* 0x000fe20000000000 */
[----:B------:R-:W-:Y:S01]  /*7120*/  UIADD3.X UR31, URZ, UR23, URZ, UP1, !UPT ;  /* 0x000000173f1f7290 */ /* 0x000fe20008ffe43f */
[C---:B------:R-:W-:Y:S01]  /*7130*/  ISETP.NE.AND P1, PT, R3.reuse, 0x4, PT ;  /* 0x000000040300780c */ /* 0x040fe20003f25270 */
[----:B------:R-:W-:Y:S01]  /*7140*/  UMOV UR6, 0x0 ;  /* 0x0000000000067882 */ /* 0x000fe20000000000 */
[----:B------:R-:W-:Y:S01]  /*7150*/  UMOV UR7, 0x10000000 ;  /* 0x1000000000077882 */ /* 0x000fe20000000000 */
[----:B------:R-:W-:Y:S01]  /*7160*/  UIADD3 UR21, UR11, 0x8180, URZ ;  /* 0x000081800b157890 */ /* 0x000fe2000fffe03f */
[----:B------:R-:W-:Y:S01]  /*7170*/  SEL R5, RZ, 0x1, P1 ;  /* 0x00000001ff057807 */ /* 0x000fe20000800000 */
[----:B------:R-:W-:Y:S01]  /*7180*/  UIADD3 UR8, UR8, 0x180, URZ ;  /* 0x0000018008087890 */ /* 0x000fe2000fffe03f */
[----:B------:R-:W-:Y:S01]  /*7190*/  SEL R3, R3, RZ, P1 ;  /* 0x000000ff03037207 */ /* 0x000fe20000800000 */
[----:B------:R-:W-:Y:S01]  /*71a0*/  UMOV UR11, UR24 ;  /* 0x00000018000b7c82 */ /* 0x000fe20008000000 */
[----:B------:R-:W-:-:S06]  /*71b0*/  LOP3.LUT R2, R2, R5, RZ, 0x3c, !PT ;  /* 0x0000000502027212 */ /* 0x000fcc00078e3cff */
[----:B------:R0:W-:Y:S02]  /*71c0*/  UTMALDG.3D.MULTICAST [UR8], [UR14], UR20, desc[UR6] ;  /* 0x000006080e0073b4 */ /* 0x0001e40008011814 */
[----:B0-----:R-:W-:Y:S01]  /*71d0*/  UMOV UR8, UR21 ;  /* 0x0000001500087c82 */ /* 0x001fe20008000000 */
[----:B------:R-:W-:Y:S02]  /*71e0*/  UMOV UR11, UR25 ;  /* 0x00000019000b7c82 */ /* 0x000fe40008000000 */
[----:B------:R0:W-:Y:S02]  /*71f0*/  UTMALDG.3D.MULTICAST [UR8], [UR30], UR29, desc[UR6] ;  /* 0x000006081e0073b4 */ /* 0x0001e4000801181d */
[----:B0-----:R-:W-:Y:S05]  /*7200*/  @P2 BRA `(.L_x_173) ;  /* 0xfffffffc00302947 */ /* 0x001fea000383ffff */
.L_x_169:
[----:B------:R-:W-:Y:S05]  /*7210*/  BSYNC B1 ;  /* 0x0000000000017941 */ /* 0x000fea0003800000 */
.L_x_168:
[----:B------:R-:W-:Y:S01]  /*7220*/  LOP3.LUT P4, RZ, R0, 0xff, RZ, 0xc0, !PT ;  /* 0x000000ff00ff7812 */ /* 0x000fe2000788c0ff */
[----:B------:R-:W-:Y:S01]  /*7230*/  VIADD R8, R8, UR39 ;  /* 0x0000002708087c36 */ /* 0x000fe20008000000 */
[----:B------:R-:W-:Y:S01]  /*7240*/  ULDC.64 UR6, c[0x0][0x650] ;  /* 0x0001940000067ab9 */ /* 0x000fe20000000a00 */
[----:B------:R-:W-:Y:S01]  /*7250*/  BSSY B1, `(.L_x_174) ;  /* 0x000006f000017945 */ /* 0x000fe20003800000 */
[----:B------:R-:W-:Y:S02]  /*7260*/  IMAD.MOV.U32 R18, RZ, RZ, -0x1 ;  /* 0xffffffffff127424 */ /* 0x000fe400078e00ff */
[----:B------:R-:W-:Y:S01]  /*7270*/  SHF.R.U32.HI R0, RZ, 0x2, R8 ;  /* 0x00000002ff007819 */ /* 0x000fe20000011608 */
[----:B------:R-:W-:Y:S01]  /*7280*/  IMAD.MOV.U32 R19, RZ, RZ, -0x1 ;  /* 0xffffffffff137424 */ /* 0x000fe200078e00ff */
[----:B------:R-:W-:Y:S02]  /*7290*/  ISETP.GT.U32.AND P1, PT, R8, 0x3, PT ;  /* 0x000000030800780c */ /* 0x000fe40003f24070 */
[----:B------:R-:W-:-:S02]  /*72a0*/  LOP3.LUT R0, R0, 0x1, RZ, 0xc0, !PT ;  /* 0x0000000100007812 */ /* 0x000fc400078ec0ff */
[----:B------:R-:W-:Y:S01]  /*72b0*/  LOP3.LUT R8, R8, 0x3, RZ, 0xc0, !PT ;  /* 0x0000000308087812 */ /* 0x000fe200078ec0ff */
[----:B------:R-:W0:Y:S01]  /*72c0*/  @P4 S2R R3, SR_CgaCtaId ;  /* 0x0000000000034919 */ /* 0x000e220000008800 */
[----:B------:R-:W-:Y:S02]  /*72d0*/  @P4 MOV R2, 0x400 ;  /* 0x0000040000024802 */ /* 0x000fe40000000f00 */
[----:B------:R-:W-:Y:S02]  /*72e0*/  ISETP.NE.U32.AND P2, PT, R0, 0x1, PT ;  /* 0x000000010000780c */ /* 0x000fe40003f45070 */
[----:B0-----:R-:W-:Y:S01]  /*72f0*/  @P4 LEA R2, R3, R2, 0x18 ;  /* 0x0000000203024211 */ /* 0x001fe200078ec0ff */
[----:B------:R-:W-:-:S03]  /*7300*/  IMAD.U32 R3, RZ, RZ, UR39 ;  /* 0x00000027ff037e24 */ /* 0x000fc6000f8e00ff */
[----:B------:R0:W-:Y:S01]  /*7310*/  @P4 SYNCS.ARRIVE.TRANS64.A1T0 RZ, [R2+URZ+0x78], RZ ;  /* 0x000078ff02ff49a7 */ /* 0x0001e2000810003f */
[----:B------:R-:W-:Y:S02]  /*7320*/  IADD3 R16, P4, R16, UR52, RZ ;  /* 0x0000003410107c10 */ /* 0x000fe4000ff9e0ff */
[----:B------:R-:W-:Y:S02]  /*7330*/  ISETP.LT.U32.AND P1, PT, R3, 0x4, P1 ;  /* 0x000000040300780c */ /* 0x000fe40000f21070 */
[----:B------:R-:W-:Y:S02]  /*7340*/  IADD3.X R17, R17, UR37, RZ, P4, !PT ;  /* 0x0000002511117c10 */ /* 0x000fe4000a7fe4ff */
[----:B------:R-:W-:Y:S02]  /*7350*/  ISETP.GE.U32.AND P4, PT, R16, UR6, PT ;  /* 0x0000000610007c0c */ /* 0x000fe4000bf86070 */
[----:B------:R-:W-:Y:S02]  /*7360*/  SEL R0, RZ, 0x1, !P1 ;  /* 0x00000001ff007807 */ /* 0x000fe40004800000 */
[----:B------:R-:W-:-:S02]  /*7370*/  ISETP.GE.U32.AND.EX P1, PT, R17, UR7, PT, P4 ;  /* 0x0000000711007c0c */ /* 0x000fc4000bf26140 */
[----:B------:R-:W-:Y:S02]  /*7380*/  ISETP.GT.U32.AND P2, PT, R3, 0x3, !P2 ;  /* 0x000000030300780c */ /* 0x000fe40005744070 */
[----:B------:R-:W-:Y:S02]  /*7390*/  PRMT R3, RZ, 0x7610, R3 ;  /* 0x00007610ff037816 */ /* 0x000fe40000000003 */
[----:B0-----:R-:W-:-:S04]  /*73a0*/  SEL R2, RZ, 0x1, !P2 ;  /* 0x00000001ff027807 */ /* 0x001fc80005000000 */
[--C-:B------:R-:W-:Y:S01]  /*73b0*/  LOP3.LUT R9, R2, R9, R0.reuse, 0x96, !PT ;  /* 0x0000000902097212 */ /* 0x100fe200078e9600 */
[----:B------:R-:W-:Y:S01]  /*73c0*/  IMAD.MOV.U32 R2, RZ, RZ, -0x1 ;  /* 0xffffffffff027424 */ /* 0x000fe200078e00ff */
[----:B------:R-:W-:Y:S01]  /*73d0*/  PRMT R0, RZ, 0x7610, R0 ;  /* 0x00007610ff007816 */ /* 0x000fe20000000000 */
[----:B------:R-:W-:Y:S06]  /*73e0*/  @P1 BRA `(.L_x_175) ;  /* 0x0000000400541947 */ /* 0x000fec0003800000 */
[----:B------:R-:W0:Y:S01]  /*73f0*/  S2UR UR6, SR_CTAID.X ;  /* 0x00000000000679c3 */ /* 0x000e220000002500 */
[----:B------:R-:W-:Y:S01]  /*7400*/  ULDC.64 UR8, c[0x0][0x628] ;  /* 0x00018a0000087ab9 */ /* 0x000fe20000000a00 */
[----:B------:R-:W-:Y:S01]  /*7410*/  ULDC UR7, c[0x0][0x150] ;  /* 0x0000540000077ab9 */ /* 0x000fe20000000800 */
[----:B------:R-:W-:Y:S01]  /*7420*/  ISETP.NE.U32.AND P1, PT, RZ, UR8, PT ;  /* 0x00000008ff007c0c */ /* 0x000fe2000bf25070 */
[----:B------:R-:W-:Y:S01]  /*7430*/  ULDC UR10, c[0x0][0x630] ;  /* 0x00018c00000a7ab9 */ /* 0x000fe20000000800 */
[----:B------:R-:W-:Y:S01]  /*7440*/  ULDC UR12, c[0x0][0x154] ;  /* 0x00005500000c7ab9 */ /* 0x000fe20000000800 */
[----:B------:R-:W-:Y:S01]  /*7450*/  IMAD.MOV.U32 R2, RZ, RZ, R16 ;  /* 0x000000ffff027224 */ /* 0x000fe200078e0010 */
[----:B------:R-:W-:Y:S01]  /*7460*/  ISETP.NE.AND.EX P1, PT, RZ, UR9, PT, P1 ;  /* 0x00000009ff007c0c */ /* 0x000fe2000bf25310 */
[----:B------:R-:W1:Y:S01]  /*7470*/  S2UR UR11, SR_CTAID.Y ;  /* 0x00000000000b79c3 */ /* 0x000e620000002600 */
[----:B0-----:R-:W-:-:S05]  /*7480*/  I2FP.F32.U32 R3, UR6 ;  /* 0x0000000600037c45 */ /* 0x001fca0008201000 */
[----:B------:R-:W-:Y:S01]  /*7490*/  FMUL R10, R3, UR7 ;  /* 0x00000007030a7c20 */ /* 0x000fe20008400000 */
[----:B------:R-:W-:-:S05]  /*74a0*/  IMAD.MOV.U32 R3, RZ, RZ, R17 ;  /* 0x000000ffff037224 */ /* 0x000fca00078e0011 */
[----:B------:R-:W-:Y:S05]  /*74b0*/  @!P1 BRA `(.L_x_176) ;  /* 0x0000000000289947 */ /* 0x000fea0003800000 */
[----:B------:R-:W-:Y:S02]  /*74c0*/  ULDC UR7, c[0x0][0x634] ;  /* 0x00018d0000077ab9 */ /* 0x000fe40000000800 */
[----:B------:R-:W-:-:S05]  /*74d0*/  IADD3 R7, P1, R16, UR7, RZ ;  /* 0x0000000710077c10 */ /* 0x000fca000ff3e0ff */
[----:B------:R-:W-:-:S04]  /*74e0*/  IMAD.X R11, RZ, RZ, R17, P1 ;  /* 0x000000ffff0b7224 */ /* 0x000fc800008e0611 */
[----:B------:R-:W-:-:S04]  /*74f0*/  IMAD.WIDE.U32 R4, R11, UR8, RZ ;  /* 0x000000080b047c25 */ /* 0x000fc8000f8e00ff */
[----:B------:R-:W-:-:S04]  /*7500*/  IMAD.WIDE.U32 R4, P1, R7, UR9, R4 ;  /* 0x0000000907047c25 */ /* 0x000fc8000f820004 */
[----:B------:R-:W-:-:S04]  /*7510*/  IMAD.WIDE.U32 R6, R7, UR8, RZ ;  /* 0x0000000807067c25 */ /* 0x000fc8000f8e00ff */
[----:B------:R-:W-:Y:S01]  /*7520*/  IMAD.X R3, RZ, RZ, RZ, P1 ;  /* 0x000000ffff037224 */ /* 0x000fe200008e06ff */
[----:B------:R-:W-:Y:S01]  /*7530*/  IADD3 RZ, P1, R7, R4, RZ ;  /* 0x0000000407ff7210 */ /* 0x000fe20007f3e0ff */
[----:B------:R-:W-:-:S04]  /*7540*/  IMAD.MOV.U32 R2, RZ, RZ, R5 ;  /* 0x000000ffff027224 */ /* 0x000fc800078e0005 */
[----:B------:R-:W-:-:S08]  /*7550*/  IMAD.WIDE.U32.X R2, R11, UR9, R2, P1 ;  /* 0x000000090b027c25 */ /* 0x000fd000088e0402 */
.L_x_176:
[--C-:B------:R-:W-:Y:S01]  /*7560*/  SHF.R.U64 R19, R2, UR10, R3.reuse ;  /* 0x0000000a02137c19 */ /* 0x100fe20008001203 */
[----:B------:R-:W0:Y:S01]  /*7570*/  F2I.U32.TRUNC.NTZ R10, R10 ;  /* 0x0000000a000a7305 */ /* 0x000e22000020f000 */
[----:B------:R-:W-:Y:S01]  /*7580*/  SHF.R.U32.HI R2, RZ, UR10, R3 ;  /* 0x0000000aff027c19 */ /* 0x000fe20008011603 */
[----:B------:R-:W-:Y:S01]  /*7590*/  ULDC.64 UR8, c[0x0][0x620] ;  /* 0x0001880000087ab9 */ /* 0x000fe20000000a00 */
[----:B------:R-:W-:Y:S01]  /*75a0*/  IADD3 R5, P1, RZ, -R19, RZ ;  /* 0x80000013ff057210 */ /* 0x000fe20007f3e0ff */
[----:B------:R-:W-:Y:S01]  /*75b0*/  ULDC.64 UR14, c[0x0][0x640] ;  /* 0x00019000000e7ab9 */ /* 0x000fe20000000a00 */
[----:B-1----:R-:W-:Y:S01]  /*75c0*/  I2FP.F32.U32 R4, UR11 ;  /* 0x0000000b00047c45 */ /* 0x002fe20008201000 */
[----:B------:R-:W1:Y:S01]  /*75d0*/  LDC R15, c[0x0][0x610] ;  /* 0x00018400ff0f7b82 */ /* 0x000e620000000800 */
[----:B------:R-:W-:Y:S01]  /*75e0*/  ULDC UR10, c[0x0][0x658] ;  /* 0x00019600000a7ab9 */ /* 0x000fe20000000800 */
[----:B------:R-:W-:Y:S01]  /*75f0*/  IMAD.X R2, RZ, RZ, ~R2, P1 ;  /* 0x000000ffff027224 */ /* 0x000fe200008e0e02 */
[----:B------:R-:W-:Y:S01]  /*7600*/  ISETP.NE.U32.AND P1, PT, RZ, UR14, PT ;  /* 0x0000000eff007c0c */ /* 0x000fe2000bf25070 */
[----:B------:R-:W-:Y:S01]  /*7610*/  FMUL R6, R4, UR12 ;  /* 0x0000000c04067c20 */ /* 0x000fe20008400000 */
[----:B------:R-:W-:Y:S01]  /*7620*/  ULDC UR12, c[0x0][0x648] ;  /* 0x00019200000c7ab9 */ /* 0x000fe20000000800 */
[----:B------:R-:W-:Y:S01]  /*7630*/  IMAD R4, R2, UR8, RZ ;  /* 0x0000000802047c24 */ /* 0x000fe2000f8e02ff */
[----:B------:R-:W-:Y:S01]  /*7640*/  ISETP.NE.AND.EX P1, PT, RZ, UR15, PT, P1 ;  /* 0x0000000fff007c0c */ /* 0x000fe2000bf25310 */
[C---:B------:R-:W-:Y:S01]  /*7650*/  IMAD.WIDE.U32 R2, R5.reuse, UR8, R16 ;  /* 0x0000000805027c25 */ /* 0x040fe2000f8e0010 */
[----:B0-----:R-:W-:Y:S01]  /*7660*/  R2UR UR7, R10 ;  /* 0x000000000a0772ca */ /* 0x001fe200000e0000 */
[----:B------:R-:W0:Y:S01]  /*7670*/  F2I.U32.TRUNC.NTZ R6, R6 ;  /* 0x0000000600067305 */ /* 0x000e22000020f000 */
[----:B------:R-:W-:Y:S01]  /*7680*/  ULDC UR8, c[0x0][0x618] ;  /* 0x0001860000087ab9 */ /* 0x000fe20000000800 */
[----:B------:R-:W-:-:S04]  /*7690*/  IMAD R5, R5, UR9, R4 ;  /* 0x0000000905057c24 */ /* 0x000fc8000f8e0204 */
[----:B------:R-:W-:-:S05]  /*76a0*/  IMAD.IADD R3, R3, 0x1, R5 ;  /* 0x0000000103037824 */ /* 0x000fca00078e0205 */
[--C-:B------:R-:W-:Y:S02]  /*76b0*/  SHF.R.U64 R10, R2, UR8, R3.reuse ;  /* 0x00000008020a7c19 */ /* 0x100fe40008001203 */
[----:B------:R-:W-:Y:S01]  /*76c0*/  SHF.R.U32.HI R3, RZ, UR8, R3 ;  /* 0x00000008ff037c19 */ /* 0x000fe20008011603 */
[----:B------:R-:W-:Y:S01]  /*76d0*/  ULDC UR8, c[0x0][0x608] ;  /* 0x0001820000087ab9 */ /* 0x000fe20000000800 */
[----:B0-----:R-:W-:Y:S02]  /*76e0*/  R2UR UR9, R6 ;  /* 0x00000000060972ca */ /* 0x001fe400000e0000 */
[--C-:B------:R-:W-:Y:S02]  /*76f0*/  SHF.R.U64 R12, R10, UR8, R3.reuse ;  /* 0x000000080a0c7c19 */ /* 0x100fe40008001203 */
[----:B------:R-:W-:Y:S01]  /*7700*/  SHF.R.U32.HI R3, RZ, UR8, R3 ;  /* 0x00000008ff037c19 */ /* 0x000fe20008011603 */
[----:B------:R-:W-:-:S03]  /*7710*/  UIADD3 UR8, -UR7, URZ, URZ ;  /* 0x0000003f07087290 */ /* 0x000fc6000fffe13f */
[--C-:B------:R-:W-:Y:S01]  /*7720*/  SHF.R.U64 R13, R12, UR10, R3.reuse ;  /* 0x0000000a0c0d7c19 */ /* 0x100fe20008001203 */
[----:B------:R-:W-:Y:S01]  /*7730*/  ULDC UR7, c[0x0][0x144] ;  /* 0x0000510000077ab9 */ /* 0x000fe20000000800 */
[----:B------:R-:W-:-:S03]  /*7740*/  SHF.R.U32.HI R3, RZ, UR10, R3 ;  /* 0x0000000aff037c19 */ /* 0x000fc60008011603 */
[----:B------:R-:W-:Y:S01]  /*7750*/  IMAD.MOV.U32 R2, RZ, RZ, R13 ;  /* 0x000000ffff027224 */ /* 0x000fe200078e000d */
[----:B------:R-:W-:Y:S06]  /*7760*/  @!P1 BRA `(.L_x_177) ;  /* 0x0000000000289947 */ /* 0x000fec0003800000 */
        /* <DEDUP_REMOVED lines=10> */
.L_x_177:
[----:B------:R-:W-:Y:S01]  /*7810*/  UISETP.NE.AND UP0, UPT, UR38, URZ, UPT ;  /* 0x0000003f2600728c */ /* 0x000fe2000bf05270 */
[----:B------:R-:W-:Y:S01]  /*7820*/  SHF.R.U64 R3, R2, UR12, R3 ;  /* 0x0000000c02037c19 */ /* 0x000fe20008001203 */
[----:B------:R-:W-:Y:S01]  /*7830*/  UIADD3 UR9, -UR9, URZ, URZ ;  /* 0x0000003f09097290 */ /* 0x000fe2000fffe13f */
[----:B------:R-:W-:Y:S01]  /*7840*/  LOP3.LUT R2, R12, UR17, RZ, 0xc0, !PT ;  /* 0x000000110c027c12 */ /* 0x000fe2000f8ec0ff */
[----:B------:R-:W-:Y:S01]  /*7850*/  UIMAD UR6, UR7, UR8, UR6 ;  /* 0x00000008070672a4 */ /* 0x000fe2000f8e0206 */
[----:B------:R-:W-:Y:S01]  /*7860*/  LOP3.LUT R5, R10, UR4, RZ, 0xc0, !PT ;  /* 0x000000040a057c12 */ /* 0x000fe2000f8ec0ff */
[----:B------:R-:W-:Y:S01]  /*7870*/  IMAD.MOV R4, RZ, RZ, -R3 ;  /* 0x000000ffff047224 */ /* 0x000fe200078e0a03 */
[----:B------:R-:W-:Y:S01]  /*7880*/  ULDC UR7, c[0x0][0x148] ;  /* 0x0000520000077ab9 */ /* 0x000fe20000000800 */
[----:B------:R-:W-:Y:S01]  /*7890*/  IMAD R18, R3, UR5, R2 ;  /* 0x0000000503127c24 */ /* 0x000fe2000f8e0202 */
[----:B------:R-:W-:Y:S01]  /*78a0*/  PLOP3.LUT P1, PT, PT, PT, UP0, 0x80, 0x0 ;  /* 0x000000000000781c */ /* 0x000fe20003f2f008 */
[----:B------:R-:W-:Y:S01]  /*78b0*/  IMAD.MOV.U32 R3, RZ, RZ, 0x1 ;  /* 0x00000001ff037424 */ /* 0x000fe200078e00ff */
[----:B------:R-:W-:-:S03]  /*78c0*/  @UP0 UIMAD UR6, UR7, UR9, UR11 ;  /* 0x00000009070602a4 */ /* 0x000fc6000f8e020b */
[----:B------:R-:W-:Y:S02]  /*78d0*/  ULDC UR7, c[0x0][0x638] ;  /* 0x00018e0000077ab9 */ /* 0x000fe40000000800 */
[----:B------:R-:W-:Y:S02]  /*78e0*/  IMAD R2, R4, UR7, R13 ;  /* 0x0000000704027c24 */ /* 0x000fe4000f8e020d */
[----:B-1----:R-:W-:Y:S01]  /*78f0*/  IMAD R18, R18, R15, UR6 ;  /* 0x0000000612127e24 */ /* 0x002fe2000f8e020f */
[----:B------:R-:W-:Y:S02]  /*7900*/  ULDC UR6, c[0x0][0x600] ;  /* 0x0001800000067ab9 */ /* 0x000fe40000000800 */
[----:B------:R-:W-:-:S05]  /*7910*/  IMAD R5, R2, UR6, R5 ;  /* 0x0000000602057c24 */ /* 0x000fca000f8e0205 */
[----:B------:R-:W-:Y:S02]  /*7920*/  SEL R2, R5, R18, !P1 ;  /* 0x0000001205027207 */ /* 0x000fe40004800000 */
[----:B------:R-:W-:-:S07]  /*7930*/  SEL R18, R18, R5, !P1 ;  /* 0x0000000512127207 */ /* 0x000fce0004800000 */
.L_x_175:
[----:B------:R-:W-:Y:S05]  /*7940*/  BSYNC B1 ;  /* 0x0000000000017941 */ /* 0x000fea0003800000 */
.L_x_174:
[----:B------:R-:W-:-:S13]  /*7950*/  LOP3.LUT P1, RZ, R3, 0xff, RZ, 0xc0, !PT ;  /* 0x000000ff03ff7812 */ /* 0x000fda000782c0ff */
[----:B------:R-:W-:Y:S05]  /*7960*/  @P1 BRA `(.L_x_178) ;  /* 0xfffffff400201947 */ /* 0x000fea000383ffff */
[----:B------:R-:W-:Y:S05]  /*7970*/  BSYNC B0 ;  /* 0x0000000000007941 */ /* 0x000fea0003800000 */
.L_x_166:
[----:B------:R-:W-:-:S03]  /*7980*/  UMOV UR6, 0xffffffff ;  /* 0xffffffff00067882 */ /* 0x000fc60000000000 */
[----:B------:R-:W-:Y:S05]  /*7990*/  BRA.DIV UR6, `(.L_x_179) ;  /* 0x0000000606447947 */ /* 0x000fea000b800000 */
[----:B------:R-:W-:-:S13]  /*79a0*/  ELECT P6, URZ, PT ;  /* 0x00000000003f782f */ /* 0x000fda00038c0000 */
.L_x_195:
[----:B------:R-:W-:Y:S04]  /*79b0*/  BSSY B0, `(.L_x_180) ;  /* 0x000002c000007945 */ /* 0x000fe80003800000 */
[----:B------:R-:W-:Y:S05]  /*79c0*/  @!P6 BRA `(.L_x_181) ;  /* 0x0000000000a8e947 */ /* 0x000fea0003800000 */
[----:B------:R-:W-:-:S04]  /*79d0*/  ULOP3.LUT UR6, UR36, 0x2, URZ, 0xfc, !UPT ;  /* 0x0000000224067892 */ /* 0x000fc8000f8efc3f */
[----:B------:R-:W-:-:S06]  /*79e0*/  UISETP.NE.AND UP0, UPT, UR6, 0x3, UPT ;  /* 0x000000030600788c */ /* 0x000fcc000bf05270 */
[----:B------:R-:W-:-:S13]  /*79f0*/  PLOP3.LUT P0, PT, PT, PT, UP0, 0x80, 0x0 ;  /* 0x000000000000781c */ /* 0x000fda0003f0f008 */
[----:B------:R-:W-:Y:S05]  /*7a00*/  @!P0 BRA `(.L_x_182) ;  /* 0x0000000000048947 */ /* 0x000fea0003800000 */
[----:B------:R-:W-:Y:S01]  /*7a10*/  BPT.TRAP 0x1 ;  /* 0x000000040000795c */ /* 0x000fe20000300000 */
.L_x_182:
[----:B------:R-:W0:Y:S01]  /*7a20*/  S2R R3, SR_CgaCtaId ;  /* 0x0000000000037919 */ /* 0x000e220000008800 */
[----:B------:R-:W-:Y:S02]  /*7a30*/  MOV R0, 0x400 ;  /* 0x0000040000007802 */ /* 0x000fe40000000f00 */
[----:B------:R-:W-:Y:S02]  /*7a40*/  SHF.L.U32 R2, R9, 0x1f, RZ ;  /* 0x0000001f09027819 */ /* 0x000fe400000006ff */
[----:B0-----:R-:W-:-:S05]  /*7a50*/  LEA R3, R3, R0, 0x18 ;  /* 0x0000000003037211 */ /* 0x001fca00078ec0ff */
[----:B------:R-:W-:-:S04]  /*7a60*/  VIADD R3, R3, 0x20 ;  /* 0x0000002003037836 */ /* 0x000fc80000000000 */
[C---:B------:R-:W-:Y:S02]  /*7a70*/  IMAD R5, R8.reuse, 0x8, R3 ;  /* 0x0000000808057824 */ /* 0x040fe400078e0203 */
[----:B------:R-:W-:Y:S02]  /*7a80*/  VIADD R8, R8, 0x1 ;  /* 0x0000000108087836 */ /* 0x000fe40000000000 */
[----:B------:R-:W0:Y:S03]  /*7a90*/  SYNCS.PHASECHK.TRANS64.TRYWAIT P0, [R5+URZ], R2 ;  /* 0x00000002050075a7 */ /* 0x000e26000800017f */
[----:B------:R-:W-:-:S04]  /*7aa0*/  ISETP.NE.AND P1, PT, R8, 0x4, PT ;  /* 0x000000040800780c */ /* 0x000fc80003f25270 */
[----:B------:R-:W-:Y:S02]  /*7ab0*/  SEL R0, RZ, 0x1, P1 ;  /* 0x00000001ff007807 */ /* 0x000fe40000800000 */
[----:B------:R-:W-:Y:S02]  /*7ac0*/  SEL R8, R8, RZ, P1 ;  /* 0x000000ff08087207 */ /* 0x000fe40000800000 */
[----:B------:R-:W-:-:S03]  /*7ad0*/  LOP3.LUT R9, R9, R0, RZ, 0x3c, !PT ;  /* 0x0000000009097212 */ /* 0x000fc600078e3cff */
[----:B------:R-:W-:Y:S01]  /*7ae0*/  IMAD R7, R8, 0x8, R3 ;  /* 0x0000000808077824 */ /* 0x000fe200078e0203 */
[----:B------:R-:W-:Y:S01]  /*7af0*/  SHF.L.U32 R4, R9, 0x1f, RZ ;  /* 0x0000001f09047819 */ /* 0x000fe200000006ff */
[----:B0-----:R-:W-:Y:S06]  /*7b00*/  @!P0 BRA `(.L_x_183) ;  /* 0x0000000400088947 */ /* 0x001fec0003800000 */
.L_x_196:
[----:B------:R-:W1:Y:S01]  /*7b10*/  SYNCS.PHASECHK.TRANS64.TRYWAIT P0, [R7+URZ], R4 ;  /* 0x00000004070075a7 */ /* 0x000e62000800017f */
[----:B------:R-:W-:-:S05]  /*7b20*/  VIADD R0, R8, 0x1 ;  /* 0x0000000108007836 */ /* 0x000fca0000000000 */
[----:B------:R-:W-:-:S04]  /*7b30*/  ISETP.NE.AND P1, PT, R0, 0x4, PT ;  /* 0x000000040000780c */ /* 0x000fc80003f25270 */
[----:B0-----:R-:W-:Y:S02]  /*7b40*/  SEL R2, RZ, 0x1, P1 ;  /* 0x00000001ff027807 */ /* 0x001fe40000800000 */
[----:B------:R-:W-:Y:S02]  /*7b50*/  SEL R0, R0, RZ, P1 ;  /* 0x000000ff00007207 */ /* 0x000fe40000800000 */
[----:B------:R-:W-:-:S03]  /*7b60*/  LOP3.LUT R9, R9, R2, RZ, 0x3c, !PT ;  /* 0x0000000209097212 */ /* 0x000fc600078e3cff */
[----:B------:R-:W-:Y:S01]  /*7b70*/  IMAD R6, R0, 0x8, R3 ;  /* 0x0000000800067824 */ /* 0x000fe200078e0203 */
[----:B------:R-:W-:Y:S01]  /*7b80*/  SHF.L.U32 R5, R9, 0x1f, RZ ;  /* 0x0000001f09057819 */ /* 0x000fe200000006ff */
[----:B-1----:R-:W-:Y:S06]  /*7b90*/  @!P0 BRA `(.L_x_184) ;  /* 0x0000000000f88947 */ /* 0x002fec0003800000 */
.L_x_197:
[----:B------:R-:W1:Y:S01]  /*7ba0*/  SYNCS.PHASECHK.TRANS64.TRYWAIT P0, [R6+URZ], R5 ;  /* 0x00000005060075a7 */ /* 0x000e62000800017f */
[----:B------:R-:W-:-:S05]  /*7bb0*/  VIADD R0, R0, 0x1 ;  /* 0x0000000100007836 */ /* 0x000fca0000000000 */
[----:B------:R-:W-:-:S04]  /*7bc0*/  ISETP.NE.AND P1, PT, R0, 0x4, PT ;  /* 0x000000040000780c */ /* 0x000fc80003f25270 */
[----:B------:R-:W-:Y:S02]  /*7bd0*/  SEL R2, RZ, 0x1, P1 ;  /* 0x00000001ff027807 */ /* 0x000fe40000800000 */
[----:B------:R-:W-:Y:S02]  /*7be0*/  SEL R0, R0, RZ, P1 ;  /* 0x000000ff00007207 */ /* 0x000fe40000800000 */
[----:B------:R-:W-:Y:S01]  /*7bf0*/  LOP3.LUT R2, R9, R2, RZ, 0x3c, !PT ;  /* 0x0000000209027212 */ /* 0x000fe200078e3cff */
[----:B-1----:R-:W-:Y:S06]  /*7c00*/  @!P0 BRA `(.L_x_185) ;  /* 0x0000000000f08947 */ /* 0x002fec0003800000 */
.L_x_198:
[----:B------:R-:W-:Y:S01]  /*7c10*/  IMAD R3, R0, 0x8, R3 ;  /* 0x0000000800037824 */ /* 0x000fe200078e0203 */
[----:B------:R-:W-:-:S07]  /*7c20*/  SHF.L.U32 R0, R2, 0x1f, RZ ;  /* 0x0000001f02007819 */ /* 0x000fce00000006ff */
.L_x_186:
[----:B--2---:R2:W3:Y:S02]  /*7c30*/  SYNCS.PHASECHK.TRANS64.TRYWAIT P0, [R3+URZ], R0 ;  /* 0x00000000030075a7 */ /* 0x0044e4000800017f */
[----:B---3--:R-:W-:Y:S05]  /*7c40*/  @!P0 NANOSLEEP.SYNCS 0x989680 ;  /* 0x009896800000895d */ /* 0x008fea0003900000 */
[----:B------:R-:W3:Y:S02]  /*7c50*/  @!P0 SYNCS.PHASECHK.TRANS64 P0, [R3+URZ], R0 ;  /* 0x00000000030085a7 */ /* 0x000ee4000800007f */
[----:B---3--:R-:W-:Y:S05]  /*7c60*/  @!P0 BRA `(.L_x_186) ;  /* 0xfffffffc00f08947 */ /* 0x008fea000383ffff */
.L_x_181:
[----:B------:R-:W-:Y:S05]  /*7c70*/  BSYNC B0 ;  /* 0x0000000000007941 */ /* 0x000fea0003800000 */
.L_x_180:
[----:B------:R-:W-:Y:S05]  /*7c80*/  EXIT ;  /* 0x000000000000794d */ /* 0x000fea0003800000 */
.L_x_18:
[----:B0-----:R0:W1:Y:S02]  /*7c90*/  SYNCS.PHASECHK.TRANS64.TRYWAIT P0, [R97+URZ+-0x8], R0 ;  /* 0xfffff800610075a7 */ /* 0x001064000800017f */
[----:B-1----:R-:W-:Y:S05]  /*7ca0*/  @!P0 NANOSLEEP.SYNCS 0x989680 ;  /* 0x009896800000895d */ /* 0x002fea0003900000 */
[----:B------:R-:W1:Y:S02]  /*7cb0*/  @!P0 SYNCS.PHASECHK.TRANS64 P0, [R97+URZ+-0x8], R0 ;  /* 0xfffff800610085a7 */ /* 0x000e64000800007f */
[----:B-1----:R-:W-:Y:S05]  /*7cc0*/  @!P0 BRA `(.L_x_18) ;  /* 0xfffffffc00f08947 */ /* 0x002fea000383ffff */
[----:B------:R-:W-:Y:S05]  /*7cd0*/  BRA `(.L_x_187) ;  /* 0xffffff9800ec7947 */ /* 0x000fea000383ffff */
.L_x_23:
[----:B-1----:R1:W2:Y:S02]  /*7ce0*/  SYNCS.PHASECHK.TRANS64.TRYWAIT P1, [R3+URZ], R0 ;  /* 0x00000000030075a7 */ /* 0x0022a4000802017f */
[----:B--2---:R-:W-:Y:S05]  /*7cf0*/  @!P1 NANOSLEEP.SYNCS 0x989680 ;  /* 0x009896800000995d */ /* 0x004fea0003900000 */
[----:B------:R-:W2:Y:S02]  /*7d00*/  @!P1 SYNCS.PHASECHK.TRANS64 P1, [R3+URZ], R0 ;  /* 0x00000000030095a7 */ /* 0x000ea4000802007f */
[----:B--2---:R-:W-:Y:S05]  /*7d10*/  @!P1 BRA `(.L_x_23) ;  /* 0xfffffffc00f09947 */ /* 0x004fea000383ffff */
[----:B------:R-:W-:Y:S05]  /*7d20*/  BRA `(.L_x_22) ;  /* 0xffffff9c00647947 */ /* 0x000fea000383ffff */
.L_x_28:
[----:B-1----:R-:W-:-:S04]  /*7d30*/  IMAD.U32 R5, RZ, RZ, UR4 ;  /* 0x00000004ff057e24 */ /* 0x002fc8000f8e00ff */
[----:B------:R1:W2:Y:S03]  /*7d40*/  SYNCS.PHASECHK.TRANS64.TRYWAIT P1, [R5+URZ], R4 ;  /* 0x00000004050075a7 */ /* 0x0002a6000802017f */
[----:B--2---:R-:W-:Y:S05]  /*7d50*/  @!P1 NANOSLEEP.SYNCS 0x989680 ;  /* 0x009896800000995d */ /* 0x004fea0003900000 */
[----:B------:R-:W2:Y:S02]  /*7d60*/  @!P1 SYNCS.PHASECHK.TRANS64 P1, [R5+URZ], R4 ;  /* 0x00000004050095a7 */ /* 0x000ea4000802007f */
[----:B--2---:R-:W-:Y:S05]  /*7d70*/  @!P1 BRA `(.L_x_28) ;  /* 0xfffffffc00ec9947 */ /* 0x004fea000383ffff */
[----:B------:R-:W-:Y:S05]  /*7d80*/  BRA `(.L_x_27) ;  /* 0xffffffa000347947 */ /* 0x000fea000383ffff */
.L_x_34:
[----:B0-----:R0:W1:Y:S02]  /*7d90*/  SYNCS.PHASECHK.TRANS64.TRYWAIT P0, [R97+URZ+0x8], R0 ;  /* 0x00000800610075a7 */ /* 0x001064000800017f */
[----:B-1----:R-:W-:Y:S05]  /*7da0*/  @!P0 NANOSLEEP.SYNCS 0x989680 ;  /* 0x009896800000895d */ /* 0x002fea0003900000 */
[----:B------:R-:W1:Y:S02]  /*7db0*/  @!P0 SYNCS.PHASECHK.TRANS64 P0, [R97+URZ+0x8], R0 ;  /* 0x00000800610085a7 */ /* 0x000e64000800007f */
[----:B-1----:R-:W-:Y:S05]  /*7dc0*/  @!P0 BRA `(.L_x_34) ;  /* 0xfffffffc00f08947 */ /* 0x002fea000383ffff */
[----:B------:R-:W-:Y:S05]  /*7dd0*/  BRA `(.L_x_188) ;  /* 0xffffffa400507947 */ /* 0x000fea000383ffff */
.L_x_167:
[----:B------:R-:W-:Y:S01]  /*7de0*/  BSSY B1, `(.L_x_189) ;  /* 0x0000006000017945 */ /* 0x000fe20003800000 */
[----:B------:R-:W-:-:S07]  /*7df0*/  IMAD.MOV.U32 R15, RZ, RZ, -0x1 ;  /* 0xffffffffff0f7424 */ /* 0x000fce00078e00ff */
[----:B-----5:R-:W-:Y:S05]  /*7e00*/  WARPSYNC.COLLECTIVE R15, `(.L_x_190) ;  /* 0x000000000f0c7348 */ /* 0x020fea0003c00000 */
[----:B------:R-:W-:Y:S02]  /*7e10*/  ELECT P6, UR62, PT ;  /* 0x00000000003e782f */ /* 0x000fe400038c0000 */
[----:B------:R-:W-:Y:S01]  /*7e20*/  MOV R14, UR62 ;  /* 0x0000003e000e7c02 */ /* 0x000fe20008000f00 */
[----:B-----5:R-:W-:Y:S10]  /*7e30*/  ENDCOLLECTIVE ;  /* 0x000000000000791b */ /* 0x020ff40003800000 */
.L_x_190:
[----:B------:R-:W-:Y:S05]  /*7e40*/  BSYNC B1 ;  /* 0x0000000000017941 */ /* 0x000fea0003800000 */
.L_x_189:
[----:B------:R-:W-:Y:S05]  /*7e50*/  BRA `(.L_x_191) ;  /* 0xffffffec00f07947 */ /* 0x000fea000383ffff */
.L_x_170:
[----:B-1----:R1:W2:Y:S02]  /*7e60*/  SYNCS.PHASECHK.TRANS64.TRYWAIT P1, [R7+URZ+0x20], R4 ;  /* 0x00002004070075a7 */ /* 0x0022a4000802017f */
[----:B--2---:R-:W-:Y:S05]  /*7e70*/  @!P1 NANOSLEEP.SYNCS 0x989680 ;  /* 0x009896800000995d */ /* 0x004fea0003900000 */
[----:B------:R-:W2:Y:S02]  /*7e80*/  @!P1 SYNCS.PHASECHK.TRANS64 P1, [R7+URZ+0x20], R4 ;  /* 0x00002004070095a7 */ /* 0x000ea4000802007f */
[----:B--2---:R-:W-:Y:S05]  /*7e90*/  @!P1 BRA `(.L_x_170) ;  /* 0xfffffffc00f09947 */ /* 0x004fea000383ffff */
[----:B------:R-:W-:Y:S05]  /*7ea0*/  BRA `(.L_x_192) ;  /* 0xfffffff000287947 */ /* 0x000fea000383ffff */
.L_x_179:
[----:B------:R-:W-:Y:S01]  /*7eb0*/  BSSY B0, `(.L_x_193) ;  /* 0x0000006000007945 */ /* 0x000fe20003800000 */
[----:B------:R-:W-:-:S07]  /*7ec0*/  IMAD.MOV.U32 R15, RZ, RZ, -0x1 ;  /* 0xffffffffff0f7424 */ /* 0x000fce00078e00ff */
[----:B-----5:R-:W-:Y:S05]  /*7ed0*/  WARPSYNC.COLLECTIVE R15, `(.L_x_194) ;  /* 0x000000000f0c7348 */ /* 0x020fea0003c00000 */
[----:B------:R-:W-:Y:S02]  /*7ee0*/  ELECT P6, UR62, PT ;  /* 0x00000000003e782f */ /* 0x000fe400038c0000 */
[----:B------:R-:W-:Y:S01]  /*7ef0*/  MOV R14, UR62 ;  /* 0x0000003e000e7c02 */ /* 0x000fe20008000f00 */
[----:B-----5:R-:W-:Y:S10]  /*7f00*/  ENDCOLLECTIVE ;  /* 0x000000000000791b */ /* 0x020ff40003800000 */
.L_x_194:
[----:B------:R-:W-:Y:S05]  /*7f10*/  BSYNC B0 ;  /* 0x0000000000007941 */ /* 0x000fea0003800000 */
.L_x_193:
[----:B------:R-:W-:Y:S05]  /*7f20*/  BRA `(.L_x_195) ;  /* 0xfffffff800a07947 */ /* 0x000fea000383ffff */
.L_x_183:
[----:B0-----:R0:W1:Y:S02]  /*7f30*/  SYNCS.PHASECHK.TRANS64.TRYWAIT P0, [R5+URZ], R2 ;  /* 0x00000002050075a7 */ /* 0x001064000800017f */
[----:B-1----:R-:W-:Y:S05]  /*7f40*/  @!P0 NANOSLEEP.SYNCS 0x989680 ;  /* 0x009896800000895d */ /* 0x002fea0003900000 */
[----:B------:R-:W1:Y:S02]  /*7f50*/  @!P0 SYNCS.PHASECHK.TRANS64 P0, [R5+URZ], R2 ;  /* 0x00000002050085a7 */ /* 0x000e64000800007f */
[----:B-1----:R-:W-:Y:S05]  /*7f60*/  @!P0 BRA `(.L_x_183) ;  /* 0xfffffffc00f08947 */ /* 0x002fea000383ffff */
[----:B------:R-:W-:Y:S05]  /*7f70*/  BRA `(.L_x_196) ;  /* 0xfffffff800e47947 */ /* 0x000fea000383ffff */
.L_x_184:
[----:B0-----:R0:W1:Y:S02]  /*7f80*/  SYNCS.PHASECHK.TRANS64.TRYWAIT P0, [R7+URZ], R4 ;  /* 0x00000004070075a7 */ /* 0x001064000800017f */
[----:B-1----:R-:W-:Y:S05]  /*7f90*/  @!P0 NANOSLEEP.SYNCS 0x989680 ;  /* 0x009896800000895d */ /* 0x002fea0003900000 */
[----:B------:R-:W1:Y:S02]  /*7fa0*/  @!P0 SYNCS.PHASECHK.TRANS64 P0, [R7+URZ], R4 ;  /* 0x00000004070085a7 */ /* 0x000e64000800007f */
[----:B-1----:R-:W-:Y:S05]  /*7fb0*/  @!P0 BRA `(.L_x_184) ;  /* 0xfffffffc00f08947 */ /* 0x002fea000383ffff */
[----:B------:R-:W-:Y:S05]  /*7fc0*/  BRA `(.L_x_197) ;  /* 0xfffffff800f47947 */ /* 0x000fea000383ffff */
.L_x_185:
[----:B-1----:R1:W2:Y:S02]  /*7fd0*/  SYNCS.PHASECHK.TRANS64.TRYWAIT P0, [R6+URZ], R5 ;  /* 0x00000005060075a7 */ /* 0x0022a4000800017f */
[----:B--2---:R-:W-:Y:S05]  /*7fe0*/  @!P0 NANOSLEEP.SYNCS 0x989680 ;  /* 0x009896800000895d */ /* 0x004fea0003900000 */
[----:B------:R-:W2:Y:S02]  /*7ff0*/  @!P0 SYNCS.PHASECHK.TRANS64 P0, [R6+URZ], R5 ;  /* 0x00000005060085a7 */ /* 0x000ea4000800007f */
[----:B--2---:R-:W-:Y:S05]  /*8000*/  @!P0 BRA `(.L_x_185) ;  /* 0xfffffffc00f08947 */ /* 0x004fea000383ffff */
[----:B------:R-:W-:Y:S05]  /*8010*/  BRA `(.L_x_198) ;  /* 0xfffffff800fc7947 */ /* 0x000fea000383ffff */
.L_x_199:
[----:B------:R-:W-:-:S00]  /*8020*/  BRA `(.L_x_199) ;  /* 0xfffffffc00fc7947 */ /* 0x000fc0000383ffff */
[----:B------:R-:W-:-:S00]  /*8030*/  NOP ;  /* 0x0000000000007918 */ /* 0x000fc00000000000 */
        /* <DEDUP_REMOVED lines=12> */
.L_x_200:


//--------------------- .nv.global.init           --------------------------
	.section	.nv.global.init,"aw",@progbits
.nv.global.init:
	.type		$str$22,@object
	.size		$str$22,($str$23 - $str$22)
$str$22:
        /*0000*/ 	.byte	0x6b, 0x5f, 0x74, 0x69, 0x6c, 0x65, 0x5f, 0x63, 0x6f, 0x75, 0x6e, 0x74, 0x20, 0x3e, 0x3d, 0x20
        /*0010*/ 	.byte	0x31, 0x00
	.type		$str$23,@object
	.size		$str$23,(__unnamed_1 - $str$23)
$str$23:
        /*0012*/ 	.byte	0x2f, 0x74, 0x6d, 0x70, 0x2f, 0x63, 0x75, 0x74, 0x6c, 0x61, 0x73, 0x73, 0x5f, 0x73, 0x77, 0x65
        /*0022*/ 	.byte	0x65, 0x70, 0x5f, 0x73, 0x72, 0x63, 0x2f, 0x69, 0x6e, 0x63, 0x6c, 0x75, 0x64, 0x65, 0x2f, 0x63
        /*0032*/ 	.byte	0x75, 0x74, 0x6c, 0x61, 0x73, 0x73, 0x2f, 0x67, 0x65, 0x6d, 0x6d, 0x2f, 0x63, 0x6f, 0x6c, 0x6c
        /*0042*/ 	.byte	0x65, 0x63, 0x74, 0x69, 0x76, 0x65, 0x2f, 0x73, 0x6d, 0x39, 0x30, 0x5f, 0x6d, 0x6d, 0x61, 0x5f
        /*0052*/ 	.byte	0x74, 0x6d, 0x61, 0x5f, 0x67, 0x6d, 0x6d, 0x61, 0x5f, 0x73, 0x73, 0x5f, 0x77, 0x61, 0x72, 0x70
        /*0062*/ 	.byte	0x73, 0x70, 0x65, 0x63, 0x69, 0x61, 0x6c, 0x69, 0x7a, 0x65, 0x64, 0x2e, 0x68, 0x70, 0x70, 0x00
	.type		__unnamed_1,@object
	.size		__unnamed_1,(.L_0 - __unnamed_1)
__unnamed_1:
        /*0072*/ 	.byte	0x76, 0x6f, 0x69, 0x64, 0x20, 0x63, 0x75, 0x74, 0x6c, 0x61, 0x73, 0x73, 0x3a, 0x3a, 0x67, 0x65
        /* <DEDUP_REMOVED lines=181> */
        /*0bd2*/ 	.byte	0x69, 0x74, 0x79, 0x5d, 0x00
.L_0:


//--------------------- .nv.shared._ZN7cutlass13device_kernelINS_4gemm6kernel13GemmUniversalIN4cute5tupleIJiiiiEEENS1_10collective13CollectiveMmaINS1_34MainloopSm90TmaGmmaWarpSpecializedILi4ENS5_IJNS4_1CILi2EEESB_NSA_ILi1EEEEEENS1_32KernelTmaWarpSpecializedPingpongEEENS5_IJNSA_ILi64EEENSA_ILi128EEESG_EEENS_10bfloat16_tENS5_IJlSC_lEEESJ_SK_NS4_8TiledMMAINS4_8MMA_AtomIJNS4_4SM904GMMA28MMA_64x128x16_F32BF16BF16_SSILNSO_5MajorE0ELSQ_0ELNSO_7ScaleInE1ELSR_1EEEEEENS4_6LayoutINS5_IJSC_SC_SC_EEENS5_IJNSA_ILi0EEESW_SW_EEEEENS5_IJNS4_10UnderscoreESZ_SZ_EEEEENS4_23SM90_TMA_LOAD_MULTICASTENS4_14ComposedLayoutINS4_7SwizzleILi3ELi4ELi3EEENS4_18smem_ptr_flag_bitsILi16EEENSU_INS5_IJNSA_ILi8EEESG_EEENS5_IJSG_SC_EEEEEEEvNS4_8identityES12_S1C_vS1D_EENS_8epilogue10collective6detail29Sm90TmaWarpSpecializedAdapterINS1G_15DefaultEpilogueISJ_SK_SK_NS1F_6thread17LinearCombinationISJ_Li1EffLNS1K_9ScaleType4KindE0ELNS_15FloatRoundStyleE2ESJ_EENS1_15EpilogueDefaultEEEEEvvEEEEvNT_6ParamsE --------------------------
	.section	.nv.shared._ZN7cutlass13device_kernelINS_4gemm6kernel13GemmUniversalIN4cute5tupleIJiiiiEEENS1_10collective13CollectiveMmaINS1_34MainloopSm90TmaGmmaWarpSpecializedILi4ENS5_IJNS4_1CILi2EEESB_NSA_ILi1EEEEEENS1_32KernelTmaWarpSpecializedPingpongEEENS5_IJNSA_ILi64EEENSA_ILi128EEESG_EEENS_10bfloat16_tENS5_IJlSC_lEEESJ_SK_NS4_8TiledMMAINS4_8MMA_AtomIJNS4_4SM904GMMA28MMA_64x128x16_F32BF16BF16_SSILNSO_5MajorE0ELSQ_0ELNSO_7ScaleInE1ELSR_1EEEEEENS4_6LayoutINS5_IJSC_SC_SC_EEENS5_IJNSA_ILi0EEESW_SW_EEEEENS5_IJNS4_10UnderscoreESZ_SZ_EEEEENS4_23SM90_TMA_LOAD_MULTICASTENS4_14ComposedLayoutINS4_7SwizzleILi3ELi4ELi3EEENS4_18smem_ptr_flag_bitsILi16EEENSU_INS5_IJNSA_ILi8EEESG_EEENS5_IJSG_SC_EEEEEEEvNS4_8identityES12_S1C_vS1D_EENS_8epilogue10collective6detail29Sm90TmaWarpSpecializedAdapterINS1G_15DefaultEpilogueISJ_SK_SK_NS1F_6thread17LinearCombinationISJ_Li1EffLNS1K_9ScaleType4KindE0ELNS_15FloatRoundStyleE2ESJ_EENS1_15EpilogueDefaultEEEEEvvEEEEvNT_6ParamsE,"aw",@nobits
	.sectionflags	@""
	.align	16
	.zero		1024


//--------------------- .nv.shared.reserved.0     --------------------------
	.section	.nv.shared.reserved.0,"aw",@nobits
	.weak		__nv_reservedSMEM_offset_0_alias
	.size		__nv_reservedSMEM_offset_0_alias, 0, 0
	.other		__nv_reservedSMEM_offset_0_alias,@"STO_CUDA_RESERVED_SHARED STV_DEFAULT"
__nv_reservedSMEM_offset_0_alias:
	.zero		0


//--------------------- .nv.global                --------------------------
	.section	.nv.global,"aw",@nobits
.nv.global:
	.type		_ZN39_INTERNAL_38f573fd_4_k_cu_176e5096_38104cute1_E,@object
	.size		_ZN39_INTERNAL_38f573fd_4_k_cu_176e5096_38104cute1_E,(_ZN39_INTERNAL_38f573fd_4_k_cu_176e5096_38104cuda3std3__45__cpo6cbeginE - _ZN39_INTERNAL_38f573fd_4_k_cu_176e5096_38104cute1_E)
_ZN39_INTERNAL_38f573fd_4_k_cu_176e5096_38104cute1_E:
	.zero		1
	.type		_ZN39_INTERNAL_38f573fd_4_k_cu_176e5096_38104cuda3std3__45__cpo6cbeginE,@object
	.size		_ZN39_INTERNAL_38f573fd_4_k_cu_176e5096_38104cuda3std3__45__cpo6cbeginE,(_ZN39_INTERNAL_38f573fd_4_k_cu_176e5096_38104cuda3std3__48in_placeE - _ZN39_INTERNAL_38f573fd_4_k_cu_176e5096_38104cuda3std3__45__cpo6cbeginE)
_ZN39_INTERNAL_38f573fd_4_k_cu_176e5096_38104cuda3std3__45__cpo6cbeginE:
	.zero		1
	.type		_ZN39_INTERNAL_38f573fd_4_k_cu_176e5096_38104cuda3std3__48in_placeE,@object
	.size		_ZN39_INTERNAL_38f573fd_4_k_cu_176e5096_38104cuda3std3__48in_placeE,(_ZN39_INTERNAL_38f573fd_4_k_cu_176e5096_38104cuda3std6ranges3__45__cpo9iter_moveE - _ZN39_INTERNAL_38f573fd_4_k_cu_176e5096_38104cuda3std3__48in_placeE)
_ZN39_INTERNAL_38f573fd_4_k_cu_176e5096_38104cuda3std3__48in_placeE:
	.zero		1
	.type		_ZN39_INTERNAL_38f573fd_4_k_cu_176e5096_38104cuda3std6ranges3__45__cpo9iter_moveE,@object
	.size		_ZN39_INTERNAL_38f573fd_4_k_cu_176e5096_38104cuda3std6ranges3__45__cpo9iter_moveE,(_ZN39_INTERNAL_38f573fd_4_k_cu_176e5096_38104cuda3std3__45__cpo5beginE - _ZN39_INTERNAL_38f573fd_4_k_cu_176e5096_38104cuda3std6ranges3__45__cpo9iter_moveE)
_ZN39_INTERNAL_38f573fd_4_k_cu_176e5096_38104cuda3std6ranges3__45__cpo9iter_moveE:
	.zero		1
	.type		_ZN39_INTERNAL_38f573fd_4_k_cu_176e5096_38104cuda3std3__45__cpo5beginE,@object
	.size		_ZN39_INTERNAL_38f573fd_4_k_cu_176e5096_38104cuda3std3__45__cpo5beginE,(_ZN39_INTERNAL_38f573fd_4_k_cu_176e5096_38104cuda3std3__441_GLOBAL__N__38f573fd_4_k_cu_176e5096_38106ignoreE - _ZN39_INTERNAL_38f573fd_4_k_cu_176e5096_38104cuda3std3__45__cpo5beginE)
_ZN39_INTERNAL_38f573fd_4_k_cu_176e5096_38104cuda3std3__45__cpo5beginE:
	.zero		1
	.type		_ZN39_INTERNAL_38f573fd_4_k_cu_176e5096_38104cuda3std3__441_GLOBAL__N__38f573fd_4_k_cu_176e5096_38106ignoreE,@object
	.size		_ZN39_INTERNAL_38f573fd_4_k_cu_176e5096_38104cuda3std3__441_GLOBAL__N__38f573fd_4_k_cu_176e5096_38106ignoreE,(_ZN39_INTERNAL_38f573fd_4_k_cu_176e5096_38104cute7productE - _ZN39_INTERNAL_38f573fd_4_k_cu_176e5096_38104cuda3std3__441_GLOBAL__N__38f573fd_4_k_cu_176e5096_38106ignoreE)
_ZN39_INTERNAL_38f573fd_4_k_cu_176e5096_38104cuda3std3__441_GLOBAL__N__38f573fd_4_k_cu_176e5096_38106ignoreE:
	.zero		1
	.type		_ZN39_INTERNAL_38f573fd_4_k_cu_176e5096_38104cute7productE,@object
	.size		_ZN39_INTERNAL_38f573fd_4_k_cu_176e5096_38104cute7productE,(_ZN39_INTERNAL_38f573fd_4_k_cu_176e5096_38104cuda3std3__45__cpo3endE - _ZN39_INTERNAL_38f573fd_4_k_cu_176e5096_38104cute7productE)
_ZN39_INTERNAL_38f573fd_4_k_cu_176e5096_38104cute7productE:
	.zero		1
	.type		_ZN39_INTERNAL_38f573fd_4_k_cu_176e5096_38104cuda3std3__45__cpo3endE,@object
	.size		_ZN39_INTERNAL_38f573fd_4_k_cu_176e5096_38104cuda3std3__45__cpo3endE,(_ZN39_INTERNAL_38f573fd_4_k_cu_176e5096_38104cuda3std3__419piecewise_constructE - _ZN39_INTERNAL_38f573fd_4_k_cu_176e5096_38104cuda3std3__45__cpo3endE)
_ZN39_INTERNAL_38f573fd_4_k_cu_176e5096_38104cuda3std3__45__cpo3endE:
	.zero		1
	.type		_ZN39_INTERNAL_38f573fd_4_k_cu_176e5096_38104cuda3std3__419piecewise_constructE,@object
	.size		_ZN39_INTERNAL_38f573fd_4_k_cu_176e5096_38104cuda3std3__419piecewise_constructE,(_ZN39_INTERNAL_38f573fd_4_k_cu_176e5096_38104cuda3std3__45__cpo4cendE - _ZN39_INTERNAL_38f573fd_4_k_cu_176e5096_38104cuda3std3__419piecewise_constructE)
_ZN39_INTERNAL_38f573fd_4_k_cu_176e5096_38104cuda3std3__419piecewise_constructE:
	.zero		1
	.type		_ZN39_INTERNAL_38f573fd_4_k_cu_176e5096_38104cuda3std3__45__cpo4cendE,@object
	.size		_ZN39_INTERNAL_38f573fd_4_k_cu_176e5096_38104cuda3std3__45__cpo4cendE,(_ZN39_INTERNAL_38f573fd_4_k_cu_176e5096_38104cuda3std6ranges3__45__cpo4swapE - _ZN39_INTERNAL_38f573fd_4_k_cu_176e5096_38104cuda3std3__45__cpo4cendE)
_ZN39_INTERNAL_38f573fd_4_k_cu_176e5096_38104cuda3std3__45__cpo4cendE:
	.zero		1
	.type		_ZN39_INTERNAL_38f573fd_4_k_cu_176e5096_38104cuda3std6ranges3__45__cpo4swapE,@object
	.size		_ZN39_INTERNAL_38f573fd_4_k_cu_176e5096_38104cuda3std6ranges3__45__cpo4swapE,(.L_8 - _ZN39_INTERNAL_38f573fd_4_k_cu_176e5096_38104cuda3std6ranges3__45__cpo4swapE)
_ZN39_INTERNAL_38f573fd_4_k_cu_176e5096_38104cuda3std6ranges3__45__cpo4swapE:
	.zero		1
.L_8:


//--------------------- .nv.constant0._ZN7cutlass13device_kernelINS_4gemm6kernel13GemmUniversalIN4cute5tupleIJiiiiEEENS1_10collective13CollectiveMmaINS1_34MainloopSm90TmaGmmaWarpSpecializedILi4ENS5_IJNS4_1CILi2EEESB_NSA_ILi1EEEEEENS1_32KernelTmaWarpSpecializedPingpongEEENS5_IJNSA_ILi64EEENSA_ILi128EEESG_EEENS_10bfloat16_tENS5_IJlSC_lEEESJ_SK_NS4_8TiledMMAINS4_8MMA_AtomIJNS4_4SM904GMMA28MMA_64x128x16_F32BF16BF16_SSILNSO_5MajorE0ELSQ_0ELNSO_7ScaleInE1ELSR_1EEEEEENS4_6LayoutINS5_IJSC_SC_SC_EEENS5_IJNSA_ILi0EEESW_SW_EEEEENS5_IJNS4_10UnderscoreESZ_SZ_EEEEENS4_23SM90_TMA_LOAD_MULTICASTENS4_14ComposedLayoutINS4_7SwizzleILi3ELi4ELi3EEENS4_18smem_ptr_flag_bitsILi16EEENSU_INS5_IJNSA_ILi8EEESG_EEENS5_IJSG_SC_EEEEEEEvNS4_8identityES12_S1C_vS1D_EENS_8epilogue10collective6detail29Sm90TmaWarpSpecializedAdapterINS1G_15DefaultEpilogueISJ_SK_SK_NS1F_6thread17LinearCombinationISJ_Li1EffLNS1K_9ScaleType4KindE0ELNS_15FloatRoundStyleE2ESJ_EENS1_15EpilogueDefaultEEEEEvvEEEEvNT_6ParamsE --------------------------
	.section	.nv.constant0._ZN7cutlass13device_kernelINS_4gemm6kernel13GemmUniversalIN4cute5tupleIJiiiiEEENS1_10collective13CollectiveMmaINS1_34MainloopSm90TmaGmmaWarpSpecializedILi4ENS5_IJNS4_1CILi2EEESB_NSA_ILi1EEEEEENS1_32KernelTmaWarpSpecializedPingpongEEENS5_IJNSA_ILi64EEENSA_ILi128EEESG_EEENS_10bfloat16_tENS5_IJlSC_lEEESJ_SK_NS4_8TiledMMAINS4_8MMA_AtomIJNS4_4SM904GMMA28MMA_64x128x16_F32BF16BF16_SSILNSO_5MajorE0ELSQ_0ELNSO_7ScaleInE1ELSR_1EEEEEENS4_6LayoutINS5_IJSC_SC_SC_EEENS5_IJNSA_ILi0EEESW_SW_EEEEENS5_IJNS4_10UnderscoreESZ_SZ_EEEEENS4_23SM90_TMA_LOAD_MULTICASTENS4_14ComposedLayoutINS4_7SwizzleILi3ELi4ELi3EEENS4_18smem_ptr_flag_bitsILi16EEENSU_INS5_IJNSA_ILi8EEESG_EEENS5_IJSG_SC_EEEEEEEvNS4_8identityES12_S1C_vS1D_EENS_8epilogue10collective6detail29Sm90TmaWarpSpecializedAdapterINS1G_15DefaultEpilogueISJ_SK_SK_NS1F_6thread17LinearCombinationISJ_Li1EffLNS1K_9ScaleType4KindE0ELNS_15FloatRoundStyleE2ESJ_EENS1_15EpilogueDefaultEEEEEvvEEEEvNT_6ParamsE,"a",@progbits
	.sectionflags	@""
	.align	4
.nv.constant0._ZN7cutlass13device_kernelINS_4gemm6kernel13GemmUniversalIN4cute5tupleIJiiiiEEENS1_10collective13CollectiveMmaINS1_34MainloopSm90TmaGmmaWarpSpecializedILi4ENS5_IJNS4_1CILi2EEESB_NSA_ILi1EEEEEENS1_32KernelTmaWarpSpecializedPingpongEEENS5_IJNSA_ILi64EEENSA_ILi128EEESG_EEENS_10bfloat16_tENS5_IJlSC_lEEESJ_SK_NS4_8TiledMMAINS4_8MMA_AtomIJNS4_4SM904GMMA28MMA_64x128x16_F32BF16BF16_SSILNSO_5MajorE0ELSQ_0ELNSO_7ScaleInE1ELSR_1EEEEEENS4_6LayoutINS5_IJSC_SC_SC_EEENS5_IJNSA_ILi0EEESW_SW_EEEEENS5_IJNS4_10UnderscoreESZ_SZ_EEEEENS4_23SM90_TMA_LOAD_MULTICASTENS4_14ComposedLayoutINS4_7SwizzleILi3ELi4ELi3EEENS4_18smem_ptr_flag_bitsILi16EEENSU_INS5_IJNSA_ILi8EEESG_EEENS5_IJSG_SC_EEEEEEEvNS4_8identityES12_S1C_vS1D_EENS_8epilogue10collective6detail29Sm90TmaWarpSpecializedAdapterINS1G_15DefaultEpilogueISJ_SK_SK_NS1F_6thread17LinearCombinationISJ_Li1EffLNS1K_9ScaleType4KindE0ELNS_15FloatRoundStyleE2ESJ_EENS1_15EpilogueDefaultEEEEEvvEEEEvNT_6ParamsE:
	.zero		1664


//--------------------- SYMBOLS --------------------------

	.type		.nv.reservedSmem.offset0,@object
	.size		.nv.reservedSmem.offset0,0x4
	.type		__assertfail,@function
